	.target	sm_90a

	.elftype	@"ET_EXEC"


//--------------------- .note.nv.tkinfo           --------------------------
	.section	.note.nv.tkinfo,"",@"SHT_NOTE"
	.sectionflags	@"SHF_NOTE_NV_TKINFO"
	.tkinfo
        /*0018*/ 	.word	0x00000002
        /*0030*/ 	.string	""
        /*0030*/ 	.string	"ptxas"
        /*0030*/ 	.string	"Cuda compilation tools, release 13.0, V13.0.88"
        /*0030*/ 	.string	"Build cuda_13.0.r13.0/compiler.36424714_0"
        /*0030*/ 	.string	"-arch sm_90a -m 64 "



//--------------------- .note.nv.cuinfo           --------------------------
	.section	.note.nv.cuinfo,"",@"SHT_NOTE"
	.sectionflags	@"SHF_NOTE_NV_CUINFO"
        /*0018*/ 	.short	0x0002
        /*001a*/ 	.short	0x005a
        /*001c*/ 	.short	0x0082
	.zero		2


//--------------------- .nv.info                  --------------------------
	.section	.nv.info,"",@"SHT_CUDA_INFO"
	.align	4


	//----- nvinfo : EIATTR_REGCOUNT
	.align		4
        /*0000*/ 	.byte	0x04, 0x2f
        /*0002*/ 	.short	(.L_12 - .L_11)
	.align		4
.L_11:
        /*0004*/ 	.word	index@(_ZN7cutlass13device_kernelINS_4gemm6kernel13GemmUniversalIN4cute5tupleIJiiiiEEENS1_10collective13CollectiveMmaINS1_37MainloopSm90TmaGmmaWarpSpecializedFP8ILi5ENS5_IJNS4_1CILi1EEENSA_ILi2EEESB_EEENS1_35KernelTmaWarpSpecializedCooperativeEEENS5_IJNSA_ILi128EEESG_SG_EEENS_12float_e5m2_tENS5_IJlSB_lEEESI_SJ_NS4_8TiledMMAINS4_8MMA_AtomIJNS4_4SM904GMMA31MMA_64x128x32_F32E5M2E5M2_SS_TNILNSN_7ScaleInE1ELSP_1EEEEEENS4_6LayoutINS5_IJSC_SB_SB_EEENS5_IJSB_NSA_ILi0EEESU_EEEEENS5_IJNS4_10UnderscoreESX_SX_EEEEENS4_23SM90_TMA_LOAD_MULTICASTENS4_14ComposedLayoutINS4_7SwizzleILi3ELi4ELi3EEENS4_18smem_ptr_flag_bitsILi8EEENSS_INS5_IJNSA_ILi8EEESG_EEENS5_IJSG_SB_EEEEEEEvNS4_8identityENS4_13SM90_TMA_LOADES1A_vS1B_EENS_8epilogue10collective6detail29Sm90TmaWarpSpecializedAdapterINS1F_15DefaultEpilogueISI_SJ_SJ_NS1E_6thread17LinearCombinationISI_Li1EffLNS1J_9ScaleType4KindE0ELNS_15FloatRoundStyleE2ESI_EENS1_15EpilogueDefaultEEEEEvvEEEEvNT_6ParamsE)
        /*0008*/ 	.word	0x000000a8


	//----- nvinfo : EIATTR_FRAME_SIZE
	.align		4
.L_12:
        /*000c*/ 	.byte	0x04, 0x11
        /*000e*/ 	.short	(.L_14 - .L_13)
	.align		4
.L_13:
        /*0010*/ 	.word	index@(_ZN7cutlass13device_kernelINS_4gemm6kernel13GemmUniversalIN4cute5tupleIJiiiiEEENS1_10collective13CollectiveMmaINS1_37MainloopSm90TmaGmmaWarpSpecializedFP8ILi5ENS5_IJNS4_1CILi1EEENSA_ILi2EEESB_EEENS1_35KernelTmaWarpSpecializedCooperativeEEENS5_IJNSA_ILi128EEESG_SG_EEENS_12float_e5m2_tENS5_IJlSB_lEEESI_SJ_NS4_8TiledMMAINS4_8MMA_AtomIJNS4_4SM904GMMA31MMA_64x128x32_F32E5M2E5M2_SS_TNILNSN_7ScaleInE1ELSP_1EEEEEENS4_6LayoutINS5_IJSC_SB_SB_EEENS5_IJSB_NSA_ILi0EEESU_EEEEENS5_IJNS4_10UnderscoreESX_SX_EEEEENS4_23SM90_TMA_LOAD_MULTICASTENS4_14ComposedLayoutINS4_7SwizzleILi3ELi4ELi3EEENS4_18smem_ptr_flag_bitsILi8EEENSS_INS5_IJNSA_ILi8EEESG_EEENS5_IJSG_SB_EEEEEEEvNS4_8identityENS4_13SM90_TMA_LOADES1A_vS1B_EENS_8epilogue10collective6detail29Sm90TmaWarpSpecializedAdapterINS1F_15DefaultEpilogueISI_SJ_SJ_NS1E_6thread17LinearCombinationISI_Li1EffLNS1J_9ScaleType4KindE0ELNS_15FloatRoundStyleE2ESI_EENS1_15EpilogueDefaultEEEEEvvEEEEvNT_6ParamsE)
        /*0014*/ 	.word	0x00000000


	//----- nvinfo : EIATTR_MIN_STACK_SIZE
	.align		4
.L_14:
        /*0018*/ 	.byte	0x04, 0x12
        /*001a*/ 	.short	(.L_16 - .L_15)
	.align		4
.L_15:
        /*001c*/ 	.word	index@(_ZN7cutlass13device_kernelINS_4gemm6kernel13GemmUniversalIN4cute5tupleIJiiiiEEENS1_10collective13CollectiveMmaINS1_37MainloopSm90TmaGmmaWarpSpecializedFP8ILi5ENS5_IJNS4_1CILi1EEENSA_ILi2EEESB_EEENS1_35KernelTmaWarpSpecializedCooperativeEEENS5_IJNSA_ILi128EEESG_SG_EEENS_12float_e5m2_tENS5_IJlSB_lEEESI_SJ_NS4_8TiledMMAINS4_8MMA_AtomIJNS4_4SM904GMMA31MMA_64x128x32_F32E5M2E5M2_SS_TNILNSN_7ScaleInE1ELSP_1EEEEEENS4_6LayoutINS5_IJSC_SB_SB_EEENS5_IJSB_NSA_ILi0EEESU_EEEEENS5_IJNS4_10UnderscoreESX_SX_EEEEENS4_23SM90_TMA_LOAD_MULTICASTENS4_14ComposedLayoutINS4_7SwizzleILi3ELi4ELi3EEENS4_18smem_ptr_flag_bitsILi8EEENSS_INS5_IJNSA_ILi8EEESG_EEENS5_IJSG_SB_EEEEEEEvNS4_8identityENS4_13SM90_TMA_LOADES1A_vS1B_EENS_8epilogue10collective6detail29Sm90TmaWarpSpecializedAdapterINS1F_15DefaultEpilogueISI_SJ_SJ_NS1E_6thread17LinearCombinationISI_Li1EffLNS1J_9ScaleType4KindE0ELNS_15FloatRoundStyleE2ESI_EENS1_15EpilogueDefaultEEEEEvvEEEEvNT_6ParamsE)
        /*0020*/ 	.word	0x00000000
.L_16:


//--------------------- .nv.compat                --------------------------
	.section	.nv.compat,"",@"SHT_CUDA_COMPAT_INFO"
	.align	4
        /*0000*/ 	.byte	0x02, 0x09, 0x01, 0x00, 0x02, 0x02, 0x04, 0x00, 0x02, 0x05, 0x05, 0x00, 0x03, 0x07, 0x01, 0x01
        /*0010*/ 	.byte	0x02, 0x03, 0x01, 0x00, 0x02, 0x06, 0x01, 0x00, 0x04, 0x0b, 0x08, 0x00, 0x00, 0x00, 0x00, 0x00
        /*0020*/ 	.byte	0x00, 0x00, 0x00, 0x00


//--------------------- .nv.info._ZN7cutlass13device_kernelINS_4gemm6kernel13GemmUniversalIN4cute5tupleIJiiiiEEENS1_10collective13CollectiveMmaINS1_37MainloopSm90TmaGmmaWarpSpecializedFP8ILi5ENS5_IJNS4_1CILi1EEENSA_ILi2EEESB_EEENS1_35KernelTmaWarpSpecializedCooperativeEEENS5_IJNSA_ILi128EEESG_SG_EEENS_12float_e5m2_tENS5_IJlSB_lEEESI_SJ_NS4_8TiledMMAINS4_8MMA_AtomIJNS4_4SM904GMMA31MMA_64x128x32_F32E5M2E5M2_SS_TNILNSN_7ScaleInE1ELSP_1EEEEEENS4_6LayoutINS5_IJSC_SB_SB_EEENS5_IJSB_NSA_ILi0EEESU_EEEEENS5_IJNS4_10UnderscoreESX_SX_EEEEENS4_23SM90_TMA_LOAD_MULTICASTENS4_14ComposedLayoutINS4_7SwizzleILi3ELi4ELi3EEENS4_18smem_ptr_flag_bitsILi8EEENSS_INS5_IJNSA_ILi8EEESG_EEENS5_IJSG_SB_EEEEEEEvNS4_8identityENS4_13SM90_TMA_LOADES1A_vS1B_EENS_8epilogue10collective6detail29Sm90TmaWarpSpecializedAdapterINS1F_15DefaultEpilogueISI_SJ_SJ_NS1E_6thread17LinearCombinationISI_Li1EffLNS1J_9ScaleType4KindE0ELNS_15FloatRoundStyleE2ESI_EENS1_15EpilogueDefaultEEEEEvvEEEEvNT_6ParamsE --------------------------
	.section	.nv.info._ZN7cutlass13device_kernelINS_4gemm6kernel13GemmUniversalIN4cute5tupleIJiiiiEEENS1_10collective13CollectiveMmaINS1_37MainloopSm90TmaGmmaWarpSpecializedFP8ILi5ENS5_IJNS4_1CILi1EEENSA_ILi2EEESB_EEENS1_35KernelTmaWarpSpecializedCooperativeEEENS5_IJNSA_ILi128EEESG_SG_EEENS_12float_e5m2_tENS5_IJlSB_lEEESI_SJ_NS4_8TiledMMAINS4_8MMA_AtomIJNS4_4SM904GMMA31MMA_64x128x32_F32E5M2E5M2_SS_TNILNSN_7ScaleInE1ELSP_1EEEEEENS4_6LayoutINS5_IJSC_SB_SB_EEENS5_IJSB_NSA_ILi0EEESU_EEEEENS5_IJNS4_10UnderscoreESX_SX_EEEEENS4_23SM90_TMA_LOAD_MULTICASTENS4_14ComposedLayoutINS4_7SwizzleILi3ELi4ELi3EEENS4_18smem_ptr_flag_bitsILi8EEENSS_INS5_IJNSA_ILi8EEESG_EEENS5_IJSG_SB_EEEEEEEvNS4_8identityENS4_13SM90_TMA_LOADES1A_vS1B_EENS_8epilogue10collective6detail29Sm90TmaWarpSpecializedAdapterINS1F_15DefaultEpilogueISI_SJ_SJ_NS1E_6thread17LinearCombinationISI_Li1EffLNS1J_9ScaleType4KindE0ELNS_15FloatRoundStyleE2ESI_EENS1_15EpilogueDefaultEEEEEvvEEEEvNT_6ParamsE,"",@"SHT_CUDA_INFO"
	.sectionflags	@""
	.align	4


	//----- nvinfo : EIATTR_CUDA_API_VERSION
	.align		4
        /*0000*/ 	.byte	0x04, 0x37
        /*0002*/ 	.short	(.L_18 - .L_17)
.L_17:
        /*0004*/ 	.word	0x00000082


	//----- nvinfo : EIATTR_KPARAM_INFO
	.align		4
.L_18:
        /*0008*/ 	.byte	0x04, 0x17
        /*000a*/ 	.short	(.L_20 - .L_19)
.L_19:
        /*000c*/ 	.word	0x00000000
        /*0010*/ 	.short	0x0000
        /*0012*/ 	.short	0x0070
        /*0014*/ 	.byte	0x00, 0xf0, 0x01, 0x10


	//----- nvinfo : EIATTR_SPARSE_MMA_MASK
	.align		4
.L_20:
        /*0018*/ 	.byte	0x03, 0x50
        /*001a*/ 	.short	0x0000


	//----- nvinfo : EIATTR_MAXREG_COUNT
	.align		4
        /*001c*/ 	.byte	0x03, 0x1b
        /*001e*/ 	.short	0x00a8


	//----- nvinfo : EIATTR_NUM_BARRIERS
	.align		4
        /*0020*/ 	.byte	0x02, 0x4c
        /*0022*/ 	.byte	0x01
	.zero		1


	//----- nvinfo : EIATTR_MERCURY_ISA_VERSION
	.align		4
        /*0024*/ 	.byte	0x03, 0x5f
        /*0026*/ 	.short	0x0101


	//----- nvinfo : EIATTR_INT_WARP_WIDE_INSTR_OFFSETS
	.align		4
        /*0028*/ 	.byte	0x04, 0x31
        /*002a*/ 	.short	(.L_22 - .L_21)


	//   ....[0]....
.L_21:
        /*002c*/ 	.word	0x00000460


	//   ....[1]....
        /*0030*/ 	.word	0x00000480


	//   ....[2]....
        /*0034*/ 	.word	0x00000650


	//----- nvinfo : EIATTR_COOP_GROUP_MASK_REGIDS
	.align		4
.L_22:
        /*0038*/ 	.byte	0x04, 0x29
        /*003a*/ 	.short	(.L_24 - .L_23)


	//   ....[0]....
.L_23:
        /*003c*/ 	.word	0xffffffff


	//   ....[1]....
        /*0040*/ 	.word	0xffffffff


	//   ....[2]....
        /*0044*/ 	.word	0xffffffff


	//   ....[3]....
        /*0048*/ 	.word	0xffffffff


	//   ....[4]....
        /*004c*/ 	.word	0xffffffff


	//   ....[5]....
        /*0050*/ 	.word	0xffffffff


	//----- nvinfo : EIATTR_COOP_GROUP_INSTR_OFFSETS
	.align		4
.L_24:
        /*0054*/ 	.byte	0x04, 0x28
        /*0056*/ 	.short	(.L_26 - .L_25)


	//   ....[0]....
.L_25:
        /*0058*/ 	.word	0x00000060


	//   ....[1]....
        /*005c*/ 	.word	0x00000070


	//   ....[2]....
        /*0060*/ 	.word	0x00000130


	//   ....[3]....
        /*0064*/ 	.word	0x000002e0


	//   ....[4]....
        /*0068*/ 	.word	0x00000790


	//   ....[5]....
        /*006c*/ 	.word	0x00001210


	//----- nvinfo : EIATTR_REG_RECONFIG
	.align		4
.L_26:
        /*0070*/ 	.byte	0x01, 0x54
	.zero		2


	//----- nvinfo : EIATTR_MBARRIER_INSTR_OFFSETS
	.align		4
        /*0074*/ 	.byte	0x04, 0x39
        /*0076*/ 	.short	(.L_28 - .L_27)


	//   ....[0]....
.L_27:
        /*0078*/ 	.word	0x00000230
        /*007c*/ 	.word	0x000000ff
        /*0080*/ 	.word	0x00000000
        /*0084*/ 	.short	0x0100
        /*0086*/ 	.byte	0x08
	.zero		1


	//   ....[1]....
        /*0088*/ 	.word	0x00000240
        /*008c*/ 	.word	0x000000ff
        /*0090*/ 	.word	0x00000028
        /*0094*/ 	.short	0x0100
        /*0096*/ 	.byte	0x08
	.zero		1


	//   ....[2]....
        /*0098*/ 	.word	0x00000250
        /*009c*/ 	.word	0x000000ff
        /*00a0*/ 	.word	0x00000008
        /*00a4*/ 	.short	0x0100
        /*00a6*/ 	.byte	0x08
	.zero		1


	//   ....[3]....
        /*00a8*/ 	.word	0x00000260
        /*00ac*/ 	.word	0x000000ff
        /*00b0*/ 	.word	0x00000030
        /*00b4*/ 	.short	0x0100
        /*00b6*/ 	.byte	0x08
	.zero		1


	//   ....[4]....
        /*00b8*/ 	.word	0x00000270
        /*00bc*/ 	.word	0x000000ff
        /*00c0*/ 	.word	0x00000010
        /*00c4*/ 	.short	0x0100
        /*00c6*/ 	.byte	0x08
	.zero		1


	//   ....[5]....
        /*00c8*/ 	.word	0x00000280
        /*00cc*/ 	.word	0x000000ff
        /*00d0*/ 	.word	0x00000038
        /*00d4*/ 	.short	0x0100
        /*00d6*/ 	.byte	0x08
	.zero		1


	//   ....[6]....
        /*00d8*/ 	.word	0x00000290
        /*00dc*/ 	.word	0x000000ff
        /*00e0*/ 	.word	0x00000018
        /*00e4*/ 	.short	0x0100
        /*00e6*/ 	.byte	0x08
	.zero		1


	//   ....[7]....
        /*00e8*/ 	.word	0x000002a0
        /*00ec*/ 	.word	0x000000ff
        /*00f0*/ 	.word	0x00000040
        /*00f4*/ 	.short	0x0100
        /*00f6*/ 	.byte	0x08
	.zero		1


	//   ....[8]....
        /*00f8*/ 	.word	0x000002b0
        /*00fc*/ 	.word	0x000000ff
        /*0100*/ 	.word	0x00000020
        /*0104*/ 	.short	0x0100
        /*0106*/ 	.byte	0x08
	.zero		1


	//   ....[9]....
        /*0108*/ 	.word	0x000002c0
        /*010c*/ 	.word	0x000000ff
        /*0110*/ 	.word	0x00000048
        /*0114*/ 	.short	0x0100
        /*0116*/ 	.byte	0x08
	.zero		1


	//   ....[10]....
        /*0118*/ 	.word	0x000006f0
        /*011c*/ 	.word	0x000000ff
        /*0120*/ 	.word	0x00000060
        /*0124*/ 	.short	0x0100
        /*0126*/ 	.byte	0x06
	.zero		1


	//   ....[11]....
        /*0128*/ 	.word	0x00000740
        /*012c*/ 	.word	0x000000ff
        /*0130*/ 	.word	0x00000068
        /*0134*/ 	.short	0x0100
        /*0136*/ 	.byte	0x06
	.zero		1


	//   ....[12]....
        /*0138*/ 	.word	0x00001730
        /*013c*/ 	.word	0x000000ff
        /*0140*/ 	.word	0x00000000
        /*0144*/ 	.short	0x010a
        /*0146*/ 	.byte	0x06
	.zero		1


	//   ....[13]....
        /*0148*/ 	.word	0x00001770
        /*014c*/ 	.word	0x000000ff
        /*0150*/ 	.word	0x00000000
        /*0154*/ 	.short	0x010a
        /*0156*/ 	.byte	0x06
	.zero		1


	//   ....[14]....
        /*0158*/ 	.word	0x00002150
        /*015c*/ 	.word	0x000000ff
        /*0160*/ 	.word	0x00000000
        /*0164*/ 	.short	0x010a
        /*0166*/ 	.byte	0x0c
	.zero		1


	//   ....[15]....
        /*0168*/ 	.word	0x00002190
        /*016c*/ 	.word	0x000000ff
        /*0170*/ 	.word	0x00000000
        /*0174*/ 	.short	0x010a
        /*0176*/ 	.byte	0x0c
	.zero		1


	//   ....[16]....
        /*0178*/ 	.word	0x00002880
        /*017c*/ 	.word	0x0000008e
        /*0180*/ 	.word	0x00000000
        /*0184*/ 	.short	0x0101
        /*0186*/ 	.byte	0x3f
	.zero		1


	//   ....[17]....
        /*0188*/ 	.word	0x00002f00
        /*018c*/ 	.word	0x0000000b
        /*0190*/ 	.word	0x00000000
        /*0194*/ 	.short	0x0101
        /*0196*/ 	.byte	0x3f
	.zero		1


	//   ....[18]....
        /*0198*/ 	.word	0x000087f0
        /*019c*/ 	.word	0x00000016
        /*01a0*/ 	.word	0x00000028
        /*01a4*/ 	.short	0x010a
        /*01a6*/ 	.byte	0x3f
	.zero		1


	//   ....[19]....
        /*01a8*/ 	.word	0x00008b60
        /*01ac*/ 	.word	0x00000008
        /*01b0*/ 	.word	0x00000068
        /*01b4*/ 	.short	0x0101
        /*01b6*/ 	.byte	0x3f
	.zero		1


	//   ....[20]....
        /*01b8*/ 	.word	0x00009280
        /*01bc*/ 	.word	0x00000006
        /*01c0*/ 	.word	0x00000000
        /*01c4*/ 	.short	0x010a
        /*01c6*/ 	.byte	0x3f
	.zero		1


	//   ....[21]....
        /*01c8*/ 	.word	0x00009300
        /*01cc*/ 	.word	0x00000007
        /*01d0*/ 	.word	0x00000000
        /*01d4*/ 	.short	0x010a
        /*01d6*/ 	.byte	0x3f
	.zero		1


	//   ....[22]....
        /*01d8*/ 	.word	0x00009390
        /*01dc*/ 	.word	0x0000000a
        /*01e0*/ 	.word	0x00000000
        /*01e4*/ 	.short	0x010a
        /*01e6*/ 	.byte	0x3f
	.zero		1


	//   ....[23]....
        /*01e8*/ 	.word	0x00009420
        /*01ec*/ 	.word	0x0000000b
        /*01f0*/ 	.word	0x00000000
        /*01f4*/ 	.short	0x010a
        /*01f6*/ 	.byte	0x3f
	.zero		1


	//   ....[24]....
        /*01f8*/ 	.word	0x000094b0
        /*01fc*/ 	.word	0x00000003
        /*0200*/ 	.word	0x00000000
        /*0204*/ 	.short	0x010a
        /*0206*/ 	.byte	0x3f
	.zero		1


	//   ....[25]....
        /*0208*/ 	.word	0x00009520
        /*020c*/ 	.word	0x0000000c
        /*0210*/ 	.word	0x00000000
        /*0214*/ 	.short	0x010a
        /*0216*/ 	.byte	0x3f
	.zero		1


	//   ....[26]....
        /*0218*/ 	.word	0x00009580
        /*021c*/ 	.word	0x0000008e
        /*0220*/ 	.word	0x00000000
        /*0224*/ 	.short	0x010a
        /*0226*/ 	.byte	0x3f
	.zero		1


	//   ....[27]....
        /*0228*/ 	.word	0x00009650
        /*022c*/ 	.word	0x00000016
        /*0230*/ 	.word	0x00000028
        /*0234*/ 	.short	0x010a
        /*0236*/ 	.byte	0x3f
	.zero		1


	//   ....[28]....
        /*0238*/ 	.word	0x00009720
        /*023c*/ 	.word	0x00000006
        /*0240*/ 	.word	0x00000000
        /*0244*/ 	.short	0x010a
        /*0246*/ 	.byte	0x3f
	.zero		1


	//   ....[29]....
        /*0248*/ 	.word	0x00009770
        /*024c*/ 	.word	0x00000007
        /*0250*/ 	.word	0x00000000
        /*0254*/ 	.short	0x010a
        /*0256*/ 	.byte	0x3f
	.zero		1


	//   ....[30]....
        /*0258*/ 	.word	0x000097c0
        /*025c*/ 	.word	0x0000000a
        /*0260*/ 	.word	0x00000000
        /*0264*/ 	.short	0x010a
        /*0266*/ 	.byte	0x3f
	.zero		1


	//   ....[31]....
        /*0268*/ 	.word	0x00009810
        /*026c*/ 	.word	0x0000000b
        /*0270*/ 	.word	0x00000000
        /*0274*/ 	.short	0x010a
        /*0276*/ 	.byte	0x3f
	.zero		1


	//----- nvinfo : EIATTR_NUM_MBARRIERS
	.align		4
.L_28:
        /*0278*/ 	.byte	0x03, 0x38
        /*027a*/ 	.short	0x000c


	//----- nvinfo : EIATTR_EXIT_INSTR_OFFSETS
	.align		4
        /*027c*/ 	.byte	0x04, 0x1c
        /*027e*/ 	.short	(.L_30 - .L_29)


	//   ....[0]....
.L_29:
        /*0280*/ 	.word	0x000008f0


	//   ....[1]....
        /*0284*/ 	.word	0x000010e0


	//   ....[2]....
        /*0288*/ 	.word	0x00007f10


	//   ....[3]....
        /*028c*/ 	.word	0x00008470


	//   ....[4]....
        /*0290*/ 	.word	0x00009500


	//----- nvinfo : EIATTR_MAX_THREADS
	.align		4
.L_30:
        /*0294*/ 	.byte	0x04, 0x05
        /*0296*/ 	.short	(.L_32 - .L_31)
.L_31:
        /*0298*/ 	.word	0x00000180
        /*029c*/ 	.word	0x00000001
        /*02a0*/ 	.word	0x00000001


	//----- nvinfo : EIATTR_CRS_STACK_SIZE
	.align		4
.L_32:
        /*02a4*/ 	.byte	0x04, 0x1e
        /*02a6*/ 	.short	(.L_34 - .L_33)
.L_33:
        /*02a8*/ 	.word	0x00000000


	//----- nvinfo : EIATTR_CBANK_PARAM_SIZE
	.align		4
.L_34:
        /*02ac*/ 	.byte	0x03, 0x19
        /*02ae*/ 	.short	0x0470


	//----- nvinfo : EIATTR_PARAM_CBANK
	.align		4
        /*02b0*/ 	.byte	0x04, 0x0a
        /*02b2*/ 	.short	(.L_36 - .L_35)
	.align		4
.L_35:
        /*02b4*/ 	.word	index@(.nv.constant0._ZN7cutlass13device_kernelINS_4gemm6kernel13GemmUniversalIN4cute5tupleIJiiiiEEENS1_10collective13CollectiveMmaINS1_37MainloopSm90TmaGmmaWarpSpecializedFP8ILi5ENS5_IJNS4_1CILi1EEENSA_ILi2EEESB_EEENS1_35KernelTmaWarpSpecializedCooperativeEEENS5_IJNSA_ILi128EEESG_SG_EEENS_12float_e5m2_tENS5_IJlSB_lEEESI_SJ_NS4_8TiledMMAINS4_8MMA_AtomIJNS4_4SM904GMMA31MMA_64x128x32_F32E5M2E5M2_SS_TNILNSN_7ScaleInE1ELSP_1EEEEEENS4_6LayoutINS5_IJSC_SB_SB_EEENS5_IJSB_NSA_ILi0EEESU_EEEEENS5_IJNS4_10UnderscoreESX_SX_EEEEENS4_23SM90_TMA_LOAD_MULTICASTENS4_14ComposedLayoutINS4_7SwizzleILi3ELi4ELi3EEENS4_18smem_ptr_flag_bitsILi8EEENSS_INS5_IJNSA_ILi8EEESG_EEENS5_IJSG_SB_EEEEEEEvNS4_8identityENS4_13SM90_TMA_LOADES1A_vS1B_EENS_8epilogue10collective6detail29Sm90TmaWarpSpecializedAdapterINS1F_15DefaultEpilogueISI_SJ_SJ_NS1E_6thread17LinearCombinationISI_Li1EffLNS1J_9ScaleType4KindE0ELNS_15FloatRoundStyleE2ESI_EENS1_15EpilogueDefaultEEEEEvvEEEEvNT_6ParamsE)
        /*02b8*/ 	.short	0x0210
        /*02ba*/ 	.short	0x0470


	//----- nvinfo : EIATTR_SW_WAR
	.align		4
.L_36:
        /*02bc*/ 	.byte	0x04, 0x36
        /*02be*/ 	.short	(.L_38 - .L_37)
.L_37:
        /*02c0*/ 	.word	0x00000008
.L_38:


//--------------------- .nv.callgraph             --------------------------
	.section	.nv.callgraph,"",@"SHT_CUDA_CALLGRAPH"
	.align	4
	.sectionentsize	8
	.align		4
        /*0000*/ 	.word	0x00000000
	.align		4
        /*0004*/ 	.word	0xffffffff
	.align		4
        /*0008*/ 	.word	0x00000000
	.align		4
        /*000c*/ 	.word	0xfffffffe
	.align		4
        /*0010*/ 	.word	0x00000000
	.align		4
        /*0014*/ 	.word	0xfffffffd
	.align		4
        /*0018*/ 	.word	0x00000000
	.align		4
        /*001c*/ 	.word	0xfffffffc


//--------------------- .nv.constant4             --------------------------
	.section	.nv.constant4,"a",@progbits
	.align	8
	.align		8
.nv.constant4:
        /*0000*/ 	.dword	_ZN39_INTERNAL_2074134b_4_k_cu_735b5462_48014cuda3std3__45__cpo5beginE
	.align		8
        /*0008*/ 	.dword	_ZN39_INTERNAL_2074134b_4_k_cu_735b5462_48014cuda3std3__45__cpo3endE
	.align		8
        /*0010*/ 	.dword	_ZN39_INTERNAL_2074134b_4_k_cu_735b5462_48014cuda3std3__45__cpo6cbeginE
	.align		8
        /*0018*/ 	.dword	_ZN39_INTERNAL_2074134b_4_k_cu_735b5462_48014cuda3std3__45__cpo4cendE
	.align		8
        /*0020*/ 	.dword	_ZN39_INTERNAL_2074134b_4_k_cu_735b5462_48014cuda3std3__441_GLOBAL__N__2074134b_4_k_cu_735b5462_48016ignoreE
	.align		8
        /*0028*/ 	.dword	_ZN39_INTERNAL_2074134b_4_k_cu_735b5462_48014cuda3std3__419piecewise_constructE
	.align		8
        /*0030*/ 	.dword	_ZN39_INTERNAL_2074134b_4_k_cu_735b5462_48014cuda3std3__48in_placeE
	.align		8
        /*0038*/ 	.dword	_ZN39_INTERNAL_2074134b_4_k_cu_735b5462_48014cuda3std6ranges3__45__cpo4swapE
	.align		8
        /*0040*/ 	.dword	_ZN39_INTERNAL_2074134b_4_k_cu_735b5462_48014cuda3std6ranges3__45__cpo9iter_moveE
	.align		8
        /*0048*/ 	.dword	_ZN39_INTERNAL_2074134b_4_k_cu_735b5462_48014cute7productE
	.align		8
        /*0050*/ 	.dword	_ZN39_INTERNAL_2074134b_4_k_cu_735b5462_48014cute1_E


//--------------------- .text._ZN7cutlass13device_kernelINS_4gemm6kernel13GemmUniversalIN4cute5tupleIJiiiiEEENS1_10collective13CollectiveMmaINS1_37MainloopSm90TmaGmmaWarpSpecializedFP8ILi5ENS5_IJNS4_1CILi1EEENSA_ILi2EEESB_EEENS1_35KernelTmaWarpSpecializedCooperativeEEENS5_IJNSA_ILi128EEESG_SG_EEENS_12float_e5m2_tENS5_IJlSB_lEEESI_SJ_NS4_8TiledMMAINS4_8MMA_AtomIJNS4_4SM904GMMA31MMA_64x128x32_F32E5M2E5M2_SS_TNILNSN_7ScaleInE1ELSP_1EEEEEENS4_6LayoutINS5_IJSC_SB_SB_EEENS5_IJSB_NSA_ILi0EEESU_EEEEENS5_IJNS4_10UnderscoreESX_SX_EEEEENS4_23SM90_TMA_LOAD_MULTICASTENS4_14ComposedLayoutINS4_7SwizzleILi3ELi4ELi3EEENS4_18smem_ptr_flag_bitsILi8EEENSS_INS5_IJNSA_ILi8EEESG_EEENS5_IJSG_SB_EEEEEEEvNS4_8identityENS4_13SM90_TMA_LOADES1A_vS1B_EENS_8epilogue10collective6detail29Sm90TmaWarpSpecializedAdapterINS1F_15DefaultEpilogueISI_SJ_SJ_NS1E_6thread17LinearCombinationISI_Li1EffLNS1J_9ScaleType4KindE0ELNS_15FloatRoundStyleE2ESI_EENS1_15EpilogueDefaultEEEEEvvEEEEvNT_6ParamsE --------------------------
	.section	.text._ZN7cutlass13device_kernelINS_4gemm6kernel13GemmUniversalIN4cute5tupleIJiiiiEEENS1_10collective13CollectiveMmaINS1_37MainloopSm90TmaGmmaWarpSpecializedFP8ILi5ENS5_IJNS4_1CILi1EEENSA_ILi2EEESB_EEENS1_35KernelTmaWarpSpecializedCooperativeEEENS5_IJNSA_ILi128EEESG_SG_EEENS_12float_e5m2_tENS5_IJlSB_lEEESI_SJ_NS4_8TiledMMAINS4_8MMA_AtomIJNS4_4SM904GMMA31MMA_64x128x32_F32E5M2E5M2_SS_TNILNSN_7ScaleInE1ELSP_1EEEEEENS4_6LayoutINS5_IJSC_SB_SB_EEENS5_IJSB_NSA_ILi0EEESU_EEEEENS5_IJNS4_10UnderscoreESX_SX_EEEEENS4_23SM90_TMA_LOAD_MULTICASTENS4_14ComposedLayoutINS4_7SwizzleILi3ELi4ELi3EEENS4_18smem_ptr_flag_bitsILi8EEENSS_INS5_IJNSA_ILi8EEESG_EEENS5_IJSG_SB_EEEEEEEvNS4_8identityENS4_13SM90_TMA_LOADES1A_vS1B_EENS_8epilogue10collective6detail29Sm90TmaWarpSpecializedAdapterINS1F_15DefaultEpilogueISI_SJ_SJ_NS1E_6thread17LinearCombinationISI_Li1EffLNS1J_9ScaleType4KindE0ELNS_15FloatRoundStyleE2ESI_EENS1_15EpilogueDefaultEEEEEvvEEEEvNT_6ParamsE,"ax",@progbits
	.align	128
.text._ZN7cutlass13device_kernelINS_4gemm6kernel13GemmUniversalIN4cute5tupleIJiiiiEEENS1_10collective13CollectiveMmaINS1_37MainloopSm90TmaGmmaWarpSpecializedFP8ILi5ENS5_IJNS4_1CILi1EEENSA_ILi2EEESB_EEENS1_35KernelTmaWarpSpecializedCooperativeEEENS5_IJNSA_ILi128EEESG_SG_EEENS_12float_e5m2_tENS5_IJlSB_lEEESI_SJ_NS4_8TiledMMAINS4_8MMA_AtomIJNS4_4SM904GMMA31MMA_64x128x32_F32E5M2E5M2_SS_TNILNSN_7ScaleInE1ELSP_1EEEEEENS4_6LayoutINS5_IJSC_SB_SB_EEENS5_IJSB_NSA_ILi0EEESU_EEEEENS5_IJNS4_10UnderscoreESX_SX_EEEEENS4_23SM90_TMA_LOAD_MULTICASTENS4_14ComposedLayoutINS4_7SwizzleILi3ELi4ELi3EEENS4_18smem_ptr_flag_bitsILi8EEENSS_INS5_IJNSA_ILi8EEESG_EEENS5_IJSG_SB_EEEEEEEvNS4_8identityENS4_13SM90_TMA_LOADES1A_vS1B_EENS_8epilogue10collective6detail29Sm90TmaWarpSpecializedAdapterINS1F_15DefaultEpilogueISI_SJ_SJ_NS1E_6thread17LinearCombinationISI_Li1EffLNS1J_9ScaleType4KindE0ELNS_15FloatRoundStyleE2ESI_EENS1_15EpilogueDefaultEEEEEvvEEEEvNT_6ParamsE:
        .type           _ZN7cutlass13device_kernelINS_4gemm6kernel13GemmUniversalIN4cute5tupleIJiiiiEEENS1_10collective13CollectiveMmaINS1_37MainloopSm90TmaGmmaWarpSpecializedFP8ILi5ENS5_IJNS4_1CILi1EEENSA_ILi2EEESB_EEENS1_35KernelTmaWarpSpecializedCooperativeEEENS5_IJNSA_ILi128EEESG_SG_EEENS_12float_e5m2_tENS5_IJlSB_lEEESI_SJ_NS4_8TiledMMAINS4_8MMA_AtomIJNS4_4SM904GMMA31MMA_64x128x32_F32E5M2E5M2_SS_TNILNSN_7ScaleInE1ELSP_1EEEEEENS4_6LayoutINS5_IJSC_SB_SB_EEENS5_IJSB_NSA_ILi0EEESU_EEEEENS5_IJNS4_10UnderscoreESX_SX_EEEEENS4_23SM90_TMA_LOAD_MULTICASTENS4_14ComposedLayoutINS4_7SwizzleILi3ELi4ELi3EEENS4_18smem_ptr_flag_bitsILi8EEENSS_INS5_IJNSA_ILi8EEESG_EEENS5_IJSG_SB_EEEEEEEvNS4_8identityENS4_13SM90_TMA_LOADES1A_vS1B_EENS_8epilogue10collective6detail29Sm90TmaWarpSpecializedAdapterINS1F_15DefaultEpilogueISI_SJ_SJ_NS1E_6thread17LinearCombinationISI_Li1EffLNS1J_9ScaleType4KindE0ELNS_15FloatRoundStyleE2ESI_EENS1_15EpilogueDefaultEEEEEvvEEEEvNT_6ParamsE,@function
        .size           _ZN7cutlass13device_kernelINS_4gemm6kernel13GemmUniversalIN4cute5tupleIJiiiiEEENS1_10collective13CollectiveMmaINS1_37MainloopSm90TmaGmmaWarpSpecializedFP8ILi5ENS5_IJNS4_1CILi1EEENSA_ILi2EEESB_EEENS1_35KernelTmaWarpSpecializedCooperativeEEENS5_IJNSA_ILi128EEESG_SG_EEENS_12float_e5m2_tENS5_IJlSB_lEEESI_SJ_NS4_8TiledMMAINS4_8MMA_AtomIJNS4_4SM904GMMA31MMA_64x128x32_F32E5M2E5M2_SS_TNILNSN_7ScaleInE1ELSP_1EEEEEENS4_6LayoutINS5_IJSC_SB_SB_EEENS5_IJSB_NSA_ILi0EEESU_EEEEENS5_IJNS4_10UnderscoreESX_SX_EEEEENS4_23SM90_TMA_LOAD_MULTICASTENS4_14ComposedLayoutINS4_7SwizzleILi3ELi4ELi3EEENS4_18smem_ptr_flag_bitsILi8EEENSS_INS5_IJNSA_ILi8EEESG_EEENS5_IJSG_SB_EEEEEEEvNS4_8identityENS4_13SM90_TMA_LOADES1A_vS1B_EENS_8epilogue10collective6detail29Sm90TmaWarpSpecializedAdapterINS1F_15DefaultEpilogueISI_SJ_SJ_NS1E_6thread17LinearCombinationISI_Li1EffLNS1J_9ScaleType4KindE0ELNS_15FloatRoundStyleE2ESI_EENS1_15EpilogueDefaultEEEEEvvEEEEvNT_6ParamsE,(.L_x_208 - _ZN7cutlass13device_kernelINS_4gemm6kernel13GemmUniversalIN4cute5tupleIJiiiiEEENS1_10collective13CollectiveMmaINS1_37MainloopSm90TmaGmmaWarpSpecializedFP8ILi5ENS5_IJNS4_1CILi1EEENSA_ILi2EEESB_EEENS1_35KernelTmaWarpSpecializedCooperativeEEENS5_IJNSA_ILi128EEESG_SG_EEENS_12float_e5m2_tENS5_IJlSB_lEEESI_SJ_NS4_8TiledMMAINS4_8MMA_AtomIJNS4_4SM904GMMA31MMA_64x128x32_F32E5M2E5M2_SS_TNILNSN_7ScaleInE1ELSP_1EEEEEENS4_6LayoutINS5_IJSC_SB_SB_EEENS5_IJSB_NSA_ILi0EEESU_EEEEENS5_IJNS4_10UnderscoreESX_SX_EEEEENS4_23SM90_TMA_LOAD_MULTICASTENS4_14ComposedLayoutINS4_7SwizzleILi3ELi4ELi3EEENS4_18smem_ptr_flag_bitsILi8EEENSS_INS5_IJNSA_ILi8EEESG_EEENS5_IJSG_SB_EEEEEEEvNS4_8identityENS4_13SM90_TMA_LOADES1A_vS1B_EENS_8epilogue10collective6detail29Sm90TmaWarpSpecializedAdapterINS1F_15DefaultEpilogueISI_SJ_SJ_NS1E_6thread17LinearCombinationISI_Li1EffLNS1J_9ScaleType4KindE0ELNS_15FloatRoundStyleE2ESI_EENS1_15EpilogueDefaultEEEEEvvEEEEvNT_6ParamsE)
        .other          _ZN7cutlass13device_kernelINS_4gemm6kernel13GemmUniversalIN4cute5tupleIJiiiiEEENS1_10collective13CollectiveMmaINS1_37MainloopSm90TmaGmmaWarpSpecializedFP8ILi5ENS5_IJNS4_1CILi1EEENSA_ILi2EEESB_EEENS1_35KernelTmaWarpSpecializedCooperativeEEENS5_IJNSA_ILi128EEESG_SG_EEENS_12float_e5m2_tENS5_IJlSB_lEEESI_SJ_NS4_8TiledMMAINS4_8MMA_AtomIJNS4_4SM904GMMA31MMA_64x128x32_F32E5M2E5M2_SS_TNILNSN_7ScaleInE1ELSP_1EEEEEENS4_6LayoutINS5_IJSC_SB_SB_EEENS5_IJSB_NSA_ILi0EEESU_EEEEENS5_IJNS4_10UnderscoreESX_SX_EEEEENS4_23SM90_TMA_LOAD_MULTICASTENS4_14ComposedLayoutINS4_7SwizzleILi3ELi4ELi3EEENS4_18smem_ptr_flag_bitsILi8EEENSS_INS5_IJNSA_ILi8EEESG_EEENS5_IJSG_SB_EEEEEEEvNS4_8identityENS4_13SM90_TMA_LOADES1A_vS1B_EENS_8epilogue10collective6detail29Sm90TmaWarpSpecializedAdapterINS1F_15DefaultEpilogueISI_SJ_SJ_NS1E_6thread17LinearCombinationISI_Li1EffLNS1J_9ScaleType4KindE0ELNS_15FloatRoundStyleE2ESI_EENS1_15EpilogueDefaultEEEEEvvEEEEvNT_6ParamsE,@"STO_CUDA_ENTRY STV_DEFAULT"
_ZN7cutlass13device_kernelINS_4gemm6kernel13GemmUniversalIN4cute5tupleIJiiiiEEENS1_10collective13CollectiveMmaINS1_37MainloopSm90TmaGmmaWarpSpecializedFP8ILi5ENS5_IJNS4_1CILi1EEENSA_ILi2EEESB_EEENS1_35KernelTmaWarpSpecializedCooperativeEEENS5_IJNSA_ILi128EEESG_SG_EEENS_12float_e5m2_tENS5_IJlSB_lEEESI_SJ_NS4_8TiledMMAINS4_8MMA_AtomIJNS4_4SM904GMMA31MMA_64x128x32_F32E5M2E5M2_SS_TNILNSN_7ScaleInE1ELSP_1EEEEEENS4_6LayoutINS5_IJSC_SB_SB_EEENS5_IJSB_NSA_ILi0EEESU_EEEEENS5_IJNS4_10UnderscoreESX_SX_EEEEENS4_23SM90_TMA_LOAD_MULTICASTENS4_14ComposedLayoutINS4_7SwizzleILi3ELi4ELi3EEENS4_18smem_ptr_flag_bitsILi8EEENSS_INS5_IJNSA_ILi8EEESG_EEENS5_IJSG_SB_EEEEEEEvNS4_8identityENS4_13SM90_TMA_LOADES1A_vS1B_EENS_8epilogue10collective6detail29Sm90TmaWarpSpecializedAdapterINS1F_15DefaultEpilogueISI_SJ_SJ_NS1E_6thread17LinearCombinationISI_Li1EffLNS1J_9ScaleType4KindE0ELNS_15FloatRoundStyleE2ESI_EENS1_15EpilogueDefaultEEEEEvvEEEEvNT_6ParamsE:
[----:B------:R-:W-:Y:S01]  /*0000*/  LDC R1, c[0x0][0x28] ;  /* 0x00000a00ff017b82 */ /* 0x000fe20000000800 */
[----:B------:R-:W0:Y:S01]  /*0010*/  S2R R0, SR_TID.X ;  /* 0x0000000000007919 */ /* 0x000e220000002100 */
[----:B------:R-:W-:Y:S01]  /*0020*/  ELECT P0, URZ, PT ;  /* 0x00000000003f782f */ /* 0x000fe20003800000 */
[----:B------:R-:W-:Y:S01]  /*0030*/  BSSY B0, `(.L_x_0) ;  /* 0x000000f000007945 */ /* 0x000fe20003800000 */
[--C-:B0-----:R-:W-:Y:S02]  /*0040*/  SHF.R.U32.HI R2, RZ, 0x5, R0.reuse ;  /* 0x00000005ff027819 */ /* 0x101fe40000011600 */
[----:B------:R-:W-:-:S03]  /*0050*/  SHF.R.U32.HI R3, RZ, 0x7, R0 ;  /* 0x00000007ff037819 */ /* 0x000fc60000011600 */
[----:B------:R-:W0:Y:S04]  /*0060*/  SHFL.IDX PT, R6, R2, RZ, 0x1f ;  /* 0x00001fff02067589 */ /* 0x000e2800000e0000 */
[----:B------:R1:W2:Y:S01]  /*0070*/  SHFL.IDX PT, R4, R3, RZ, 0x1f ;  /* 0x00001fff03047589 */ /* 0x0002a200000e0000 */
[----:B0-----:R-:W-:-:S13]  /*0080*/  ISETP.NE.OR P0, PT, R6, RZ, !P0 ;  /* 0x000000ff0600720c */ /* 0x001fda0004705670 */
[----:B-12---:R-:W-:Y:S05]  /*0090*/  @P0 BRA `(.L_x_1) ;  /* 0x0000000000200947 */ /* 0x006fea0003800000 */
[----:B------:R-:W-:Y:S02]  /*00a0*/  ULDC.64 UR4, c[0x0][0x198] ;  /* 0x0000660000047ab9 */ /* 0x000fe40000000a00 */
[----:B------:R-:W-:Y:S02]  /*00b0*/  UIADD3 UR6, UP0, UR4, 0xf0, URZ ;  /* 0x000000f004067890 */ /* 0x000fe4000ff1e03f */
[----:B------:R-:W-:Y:S02]  /*00c0*/  UIADD3 UR4, UP1, UR4, 0x1f0, URZ ;  /* 0x000001f004047890 */ /* 0x000fe4000ff3e03f */
[----:B------:R-:W-:Y:S02]  /*00d0*/  UIADD3.X UR7, URZ, UR5, URZ, UP0, !UPT ;  /* 0x000000053f077290 */ /* 0x000fe400087fe43f */
[----:B------:R-:W-:-:S07]  /*00e0*/  UIADD3.X UR5, URZ, UR5, URZ, UP1, !UPT ;  /* 0x000000053f057290 */ /* 0x000fce0008ffe43f */
[----:B------:R0:W-:Y:S02]  /*00f0*/  UTMACCTL.PF [UR6] ;  /* 0x00000000060079b9 */ /* 0x0001e40008040000 */
[----:B------:R0:W-:Y:S02]  /*0100*/  UTMACCTL.PF [UR4] ;  /* 0x00000000040079b9 */ /* 0x0001e40008040000 */
[----:B0-----:R-:W-:Y:S01]  /*0110*/  NOP ;  /* 0x0000000000007918 */ /* 0x001fe20000000000 */
.L_x_1:
[----:B------:R-:W-:Y:S05]  /*0120*/  BSYNC B0 ;  /* 0x0000000000007941 */ /* 0x000fea0003800000 */
.L_x_0:
[----:B------:R-:W0:Y:S02]  /*0130*/  SHFL.IDX PT, R3, R2, RZ, 0x1f ;  /* 0x00001fff02037589 */ /* 0x000e2400000e0000 */
[----:B0-----:R-:W-:-:S13]  /*0140*/  ISETP.NE.AND P0, PT, R3, RZ, PT ;  /* 0x000000ff0300720c */ /* 0x001fda0003f05270 */
[----:B------:R-:W-:Y:S05]  /*0150*/  @P0 BRA `(.L_x_2) ;  /* 0x0000000000600947 */ /* 0x000fea0003800000 */
[----:B------:R-:W0:Y:S01]  /*0160*/  S2UR UR8, SR_CgaCtaId ;  /* 0x00000000000879c3 */ /* 0x000e220000008800 */
[----:B------:R-:W-:Y:S01]  /*0170*/  UMOV UR4, 0x400 ;  /* 0x0000040000047882 */ /* 0x000fe20000000000 */
[----:B------:R-:W-:Y:S01]  /*0180*/  UMOV UR5, 0x1 ;  /* 0x0000000100057882 */ /* 0x000fe20000000000 */
[----:B------:R-:W-:Y:S01]  /*0190*/  UMOV UR6, 0x4 ;  /* 0x0000000400067882 */ /* 0x000fe20000000000 */
[----:B------:R-:W-:Y:S01]  /*01a0*/  ELECT P0, URZ, PT ;  /* 0x00000000003f782f */ /* 0x000fe20003800000 */
[----:B------:R-:W-:-:S04]  /*01b0*/  UIADD3 UR6, -UR6, 0x100000, URZ ;  /* 0x0010000006067890 */ /* 0x000fc8000fffe13f */
[----:B------:R-:W-:Y:S02]  /*01c0*/  USHF.L.U32 UR7, UR6, 0xb, URZ ;  /* 0x0000000b06077899 */ /* 0x000fe4000800063f */
[----:B------:R-:W-:Y:S02]  /*01d0*/  USHF.L.U32 UR6, UR6, 0x1, URZ ;  /* 0x0000000106067899 */ /* 0x000fe4000800063f */
[----:B0-----:R-:W-:Y:S02]  /*01e0*/  ULEA UR8, UR8, UR4, 0x18 ;  /* 0x0000000408087291 */ /* 0x001fe4000f8ec03f */
[----:B------:R-:W-:-:S04]  /*01f0*/  UIADD3 UR4, -UR5, 0x100000, URZ ;  /* 0x0010000005047890 */ /* 0x000fc8000fffe13f */
[----:B------:R-:W-:Y:S02]  /*0200*/  USHF.L.U32 UR5, UR4, 0xb, URZ ;  /* 0x0000000b04057899 */ /* 0x000fe4000800063f */
[----:B------:R-:W-:Y:S01]  /*0210*/  USHF.L.U32 UR4, UR4, 0x1, URZ ;  /* 0x0000000104047899 */ /* 0x000fe2000800063f */
[----:B------:R-:W0:Y:S11]  /*0220*/  FENCE.VIEW.ASYNC.S ;  /* 0x00000000000073c6 */ /* 0x000e360000000000 */
[----:B0-----:R0:W1:Y:S01]  /*0230*/  SYNCS.EXCH.64 URZ, [UR8], UR4 ;  /* 0x00000004083f75b2 */ /* 0x0010620008000100 */
[----:B------:R0:W2:Y:S01]  /*0240*/  SYNCS.EXCH.64 URZ, [UR8+0x28], UR6 ;  /* 0x00002806083f75b2 */ /* 0x0000a20008000100 */
[----:B------:R0:W3:Y:S01]  /*0250*/  SYNCS.EXCH.64 URZ, [UR8+0x8], UR4 ;  /* 0x00000804083f75b2 */ /* 0x0000e20008000100 */
[----:B------:R0:W4:Y:S01]  /*0260*/  SYNCS.EXCH.64 URZ, [UR8+0x30], UR6 ;  /* 0x00003006083f75b2 */ /* 0x0001220008000100 */
[----:B------:R0:W0:Y:S01]  /*0270*/  SYNCS.EXCH.64 URZ, [UR8+0x10], UR4 ;  /* 0x00001004083f75b2 */ /* 0x0000220008000100 */
[----:B------:R0:W0:Y:S01]  /*0280*/  SYNCS.EXCH.64 URZ, [UR8+0x38], UR6 ;  /* 0x00003806083f75b2 */ /* 0x0000220008000100 */
[----:B------:R0:W0:Y:S01]  /*0290*/  SYNCS.EXCH.64 URZ, [UR8+0x18], UR4 ;  /* 0x00001804083f75b2 */ /* 0x0000220008000100 */
[----:B------:R0:W0:Y:S01]  /*02a0*/  SYNCS.EXCH.64 URZ, [UR8+0x40], UR6 ;  /* 0x00004006083f75b2 */ /* 0x0000220008000100 */
[----:B------:R0:W0:Y:S01]  /*02b0*/  SYNCS.EXCH.64 URZ, [UR8+0x20], UR4 ;  /* 0x00002004083f75b2 */ /* 0x0000220008000100 */
[----:B------:R0:W0:Y:S01]  /*02c0*/  SYNCS.EXCH.64 URZ, [UR8+0x48], UR6 ;  /* 0x00004806083f75b2 */ /* 0x0000220008000100 */
[----:B------:R-:W-:Y:S01]  /*02d0*/  NOP ;  /* 0x0000000000007918 */ /* 0x000fe20000000000 */
.L_x_2:
[----:B------:R-:W5:Y:S01]  /*02e0*/  SHFL.IDX PT, R2, R2, RZ, 0x1f ;  /* 0x00001fff02027589 */ /* 0x000f6200000e0000 */
[----:B------:R-:W-:Y:S01]  /*02f0*/  SHF.R.S32.HI R5, RZ, 0x1f, R0 ;  /* 0x0000001fff057819 */ /* 0x000fe20000011400 */
[----:B0-----:R-:W0:Y:S01]  /*0300*/  S2UR UR8, SR_CTAID.X ;  /* 0x00000000000879c3 */ /* 0x001e220000002500 */
[----:B------:R-:W-:Y:S01]  /*0310*/  ELECT P0, URZ, PT ;  /* 0x00000000003f782f */ /* 0x000fe20003800000 */
[----:B------:R-:W1:Y:S01]  /*0320*/  S2R R8, SR_CTAID.Y ;  /* 0x0000000000087919 */ /* 0x000e620000002600 */
[----:B------:R-:W-:Y:S01]  /*0330*/  LEA.HI R5, R5, R0, RZ, 0x7 ;  /* 0x0000000005057211 */ /* 0x000fe200078f38ff */
[----:B------:R-:W-:Y:S01]  /*0340*/  ULDC UR4, c[0x0][0x154] ;  /* 0x0000550000047ab9 */ /* 0x000fe20000000800 */
[----:B------:R-:W-:Y:S01]  /*0350*/  NOP ;  /* 0x0000000000007918 */ /* 0x000fe20000000000 */
[----:B------:R-:W-:Y:S01]  /*0360*/  NOP ;  /* 0x0000000000007918 */ /* 0x000fe20000000000 */
[----:B------:R-:W-:Y:S01]  /*0370*/  LOP3.LUT R5, R5, 0xffffff80, RZ, 0xc0, !PT ;  /* 0xffffff8005057812 */ /* 0x000fe200078ec0ff */
[----:B------:R-:W2:Y:S04]  /*0380*/  LDC R14, c[0x0][0x140] ;  /* 0x00005000ff0e7b82 */ /* 0x000ea80000000800 */
[----:B------:R-:W-:-:S04]  /*0390*/  IMAD.IADD R5, R0, 0x1, -R5 ;  /* 0x0000000100057824 */ /* 0x000fc800078e0a05 */
[----:B------:R-:W3:Y:S01]  /*03a0*/  LDC R19, c[0x0][0x148] ;  /* 0x00005200ff137b82 */ /* 0x000ee20000000800 */
[----:B------:R-:W-:Y:S02]  /*03b0*/  SHF.R.S32.HI R10, RZ, 0x1f, R5 ;  /* 0x0000001fff0a7819 */ /* 0x000fe40000011405 */
[----:B------:R-:W-:Y:S02]  /*03c0*/  LOP3.LUT P2, RZ, R5, 0x7, RZ, 0xc0, !PT ;  /* 0x0000000705ff7812 */ /* 0x000fe4000784c0ff */
[----:B------:R-:W-:Y:S02]  /*03d0*/  LEA.HI R10, R10, R5, RZ, 0x3 ;  /* 0x000000050a0a7211 */ /* 0x000fe400078f18ff */
[----:B-----5:R-:W-:Y:S01]  /*03e0*/  ISETP.NE.OR P0, PT, R2, RZ, !P0 ;  /* 0x000000ff0200720c */ /* 0x020fe20004705670 */
[----:B------:R-:W5:Y:S01]  /*03f0*/  LDC R12, c[0x0][0x144] ;  /* 0x00005100ff0c7b82 */ /* 0x000f620000000800 */
[--C-:B------:R-:W-:Y:S02]  /*0400*/  SHF.R.S32.HI R2, RZ, 0x3, R10.reuse ;  /* 0x00000003ff027819 */ /* 0x100fe4000001140a */
[----:B------:R-:W-:-:S02]  /*0410*/  SHF.R.S32.HI R7, RZ, 0x1f, R10 ;  /* 0x0000001fff077819 */ /* 0x000fc4000001140a */
[----:B------:R-:W-:Y:S02]  /*0420*/  SHF.R.S32.HI R10, RZ, 0x1f, R3 ;  /* 0x0000001fff0a7819 */ /* 0x000fe40000011403 */
[----:B------:R-:W-:Y:S02]  /*0430*/  LEA.HI R7, R7, R2, RZ, 0x2 ;  /* 0x0000000207077211 */ /* 0x000fe400078f10ff */
[----:B------:R-:W-:Y:S02]  /*0440*/  LEA.HI R10, R10, R3, RZ, 0x2 ;  /* 0x000000030a0a7211 */ /* 0x000fe400078f10ff */
[----:B------:R-:W-:Y:S01]  /*0450*/  LOP3.LUT R7, R7, 0xfffffffc, RZ, 0xc0, !PT ;  /* 0xfffffffc07077812 */ /* 0x000fe200078ec0ff */
[----:B------:R-:W-:Y:S01]  /*0460*/  VOTEU.ALL UP0, P0 ;  /* 0x00000000003f7886 */ /* 0x000fe20000000000 */
[----:B-1----:R-:W-:Y:S01]  /*0470*/  I2FP.F32.U32 R11, R8 ;  /* 0x00000008000b7245 */ /* 0x002fe20000201000 */
[----:B------:R-:W-:Y:S01]  /*0480*/  VOTEU.ALL UP1, P0 ;  /* 0x00000000003f7886 */ /* 0x000fe20000020000 */
[----:B------:R-:W-:Y:S01]  /*0490*/  LOP3.LUT R10, R10, 0x3ffffffc, RZ, 0xc0, !PT ;  /* 0x3ffffffc0a0a7812 */ /* 0x000fe200078ec0ff */
[----:B------:R-:W-:Y:S01]  /*04a0*/  IMAD.IADD R7, R2, 0x1, -R7 ;  /* 0x0000000102077824 */ /* 0x000fe200078e0a07 */
[----:B------:R-:W1:Y:S01]  /*04b0*/  @!UP0 S2UR UR7, SR_CgaCtaId ;  /* 0x00000000000789c3 */ /* 0x000e620000008800 */
[----:B0-----:R-:W-:Y:S01]  /*04c0*/  I2FP.F32.U32 R2, UR8 ;  /* 0x0000000800027c45 */ /* 0x001fe20008201000 */
[----:B------:R-:W-:Y:S01]  /*04d0*/  FMUL R13, R11, UR4 ;  /* 0x000000040b0d7c20 */ /* 0x000fe20008400000 */
[----:B------:R-:W-:Y:S01]  /*04e0*/  ULDC UR4, c[0x0][0x150] ;  /* 0x0000540000047ab9 */ /* 0x000fe20000000800 */
[----:B------:R-:W-:Y:S01]  /*04f0*/  IMAD.IADD R10, R3, 0x1, -R10 ;  /* 0x00000001030a7824 */ /* 0x000fe200078e0a0a */
[----:B------:R-:W-:Y:S01]  /*0500*/  SHF.R.S32.HI R3, RZ, 0x1f, R6 ;  /* 0x0000001fff037819 */ /* 0x000fe20000011406 */
[----:B------:R-:W-:Y:S01]  /*0510*/  FMUL R11, R2, UR4 ;  /* 0x00000004020b7c20 */ /* 0x000fe20008400000 */
[----:B------:R-:W-:Y:S01]  /*0520*/  UMOV UR4, 0x20 ;  /* 0x0000002000047882 */ /* 0x000fe20000000000 */
[----:B------:R-:W0:Y:S01]  /*0530*/  F2I.U32.TRUNC.NTZ R13, R13 ;  /* 0x0000000d000d7305 */ /* 0x000e22000020f000 */
[----:B------:R-:W-:Y:S01]  /*0540*/  LEA.HI R3, R3, R6, RZ, 0x2 ;  /* 0x0000000603037211 */ /* 0x000fe200078f10ff */
[----:B------:R-:W-:Y:S01]  /*0550*/  IMAD R7, R10, 0x4, R7 ;  /* 0x000000040a077824 */ /* 0x000fe200078e0207 */
[----:B------:R-:W-:Y:S01]  /*0560*/  @!UP0 UMOV UR6, 0x400 ;  /* 0x0000040000068882 */ /* 0x000fe20000000000 */
[----:B------:R-:W-:-:S04]  /*0570*/  @!UP0 UIADD3 UR4, -UR4, 0x100000, URZ ;  /* 0x0010000004048890 */ /* 0x000fc8000fffe13f */
[----:B------:R-:W-:Y:S02]  /*0580*/  @!UP0 USHF.L.U32 UR5, UR4, 0xb, URZ ;  /* 0x0000000b04058899 */ /* 0x000fe4000800063f */
[----:B------:R-:W-:Y:S01]  /*0590*/  @!UP0 USHF.L.U32 UR4, UR4, 0x1, URZ ;  /* 0x0000000104048899 */ /* 0x000fe2000800063f */
[----:B------:R-:W-:Y:S01]  /*05a0*/  LOP3.LUT R3, R3, 0xfffffffc, RZ, 0xc0, !PT ;  /* 0xfffffffc03037812 */ /* 0x000fe200078ec0ff */
[C---:B------:R-:W-:Y:S01]  /*05b0*/  IMAD.SHL.U32 R2, R7.reuse, 0x4, RZ ;  /* 0x0000000407027824 */ /* 0x040fe200078e00ff */
[----:B--2---:R-:W-:Y:S01]  /*05c0*/  ISETP.EQ.U32.AND P4, PT, R14, 0x1, PT ;  /* 0x000000010e00780c */ /* 0x004fe20003f82070 */
[----:B------:R-:W2:Y:S01]  /*05d0*/  F2I.U32.TRUNC.NTZ R11, R11 ;  /* 0x0000000b000b7305 */ /* 0x000ea2000020f000 */
[----:B------:R-:W-:Y:S02]  /*05e0*/  VIADD R10, R4, 0xffffffff ;  /* 0xffffffff040a7836 */ /* 0x000fe40000000000 */
[----:B------:R-:W-:Y:S01]  /*05f0*/  IMAD.IADD R6, R6, 0x1, -R3 ;  /* 0x0000000106067824 */ /* 0x000fe200078e0a03 */
[----:B------:R-:W-:-:S02]  /*0600*/  LOP3.LUT R5, R7, 0xc, R2, 0x78, !PT ;  /* 0x0000000c07057812 */ /* 0x000fc400078e7802 */
[----:B------:R-:W-:Y:S01]  /*0610*/  ISETP.GE.U32.AND P5, PT, R10, 0x2, PT ;  /* 0x000000020a00780c */ /* 0x000fe20003fa6070 */
[----:B0-----:R-:W-:Y:S01]  /*0620*/  IMAD.MOV R20, RZ, RZ, -R13 ;  /* 0x000000ffff147224 */ /* 0x001fe200078e0a0d */
[----:B-1----:R-:W-:Y:S01]  /*0630*/  @!UP0 ULEA UR6, UR7, UR6, 0x18 ;  /* 0x0000000607068291 */ /* 0x002fe2000f8ec03f */
[C---:B------:R-:W-:Y:S01]  /*0640*/  ISETP.NE.AND P1, PT, R6.reuse, 0x3, PT ;  /* 0x000000030600780c */ /* 0x040fe20003f25270 */
[----:B------:R-:W-:Y:S01]  /*0650*/  VOTEU.ALL UP0, P0 ;  /* 0x00000000003f7886 */ /* 0x000fe20000000000 */
[----:B---3--:R-:W-:Y:S01]  /*0660*/  IMAD R2, R19, R20, R8 ;  /* 0x0000001413027224 */ /* 0x008fe200078e0208 */
[----:B------:R-:W-:Y:S02]  /*0670*/  ISETP.LT.U32.AND P0, PT, R5, 0x2, !P2 ;  /* 0x000000020500780c */ /* 0x000fe40005701070 */
[----:B------:R-:W-:Y:S01]  /*0680*/  ISETP.EQ.OR P1, PT, R6, RZ, !P1 ;  /* 0x000000ff0600720c */ /* 0x000fe20004f22670 */
[----:B--2---:R-:W-:Y:S01]  /*0690*/  IMAD.MOV R11, RZ, RZ, -R11 ;  /* 0x000000ffff0b7224 */ /* 0x004fe200078e0a0b */
[----:B------:R-:W-:-:S02]  /*06a0*/  ISETP.NE.AND P3, PT, R2, R5, PT ;  /* 0x000000050200720c */ /* 0x000fc40003f65270 */
[----:B------:R-:W-:Y:S01]  /*06b0*/  ISETP.EQ.AND P1, PT, R4, RZ, P1 ;  /* 0x000000ff0400720c */ /* 0x000fe20000f22270 */
[----:B-----5:R-:W-:Y:S01]  /*06c0*/  IMAD R11, R12, R11, UR8 ;  /* 0x000000080c0b7e24 */ /* 0x020fe2000f8e020b */
[----:B------:R-:W-:Y:S01]  /*06d0*/  ISETP.NE.AND P2, PT, R4, RZ, PT ;  /* 0x000000ff0400720c */ /* 0x000fe20003f45270 */
[----:B------:R-:W0:Y:S02]  /*06e0*/  FENCE.VIEW.ASYNC.S ;  /* 0x00000000000073c6 */ /* 0x000e240000000000 */
[----:B0-----:R0:W1:Y:S01]  /*06f0*/  @!UP0 SYNCS.EXCH.64 URZ, [UR6+0x60], UR4 ;  /* 0x00006004063f85b2 */ /* 0x0010620008000100 */
[----:B------:R-:W-:Y:S02]  /*0700*/  SEL R4, RZ, 0x1, !P1 ;  /* 0x00000001ff047807 */ /* 0x000fe40004800000 */
[----:B------:R-:W-:Y:S02]  /*0710*/  ISETP.EQ.OR P3, PT, R11, RZ, !P3 ;  /* 0x000000ff0b00720c */ /* 0x000fe40005f62670 */
[----:B------:R-:W-:-:S02]  /*0720*/  SEL R4, R4, 0x2, P5 ;  /* 0x0000000204047807 */ /* 0x000fc40002800000 */
[----:B------:R-:W-:Y:S01]  /*0730*/  PLOP3.LUT P0, PT, P0, P3, PT, 0x80, 0x0 ;  /* 0x000000000000781c */ /* 0x000fe20000707070 */
[----:B------:R0:W2:Y:S01]  /*0740*/  @!UP1 SYNCS.EXCH.64 URZ, [UR6+0x68], UR4 ;  /* 0x00006804063f95b2 */ /* 0x0000a20008000100 */
[----:B------:R-:W-:Y:S01]  /*0750*/  NOP ;  /* 0x0000000000007918 */ /* 0x000fe20000000000 */
[----:B------:R-:W-:Y:S10]  /*0760*/  @!P4 BRA `(.L_x_3) ;  /* 0x000000000008c947 */ /* 0x000ff40003800000 */
[----:B-12-4-:R-:W-:Y:S01]  /*0770*/  UCGABAR_ARV ;  /* 0x00000000000079c7 */ /* 0x016fe20008000000 */
[----:B------:R-:W-:Y:S05]  /*0780*/  BRA `(.L_x_4) ;  /* 0x0000000000047947 */ /* 0x000fea0003800000 */
.L_x_3:
[----:B-12-4-:R-:W-:Y:S01]  /*0790*/  NOP ;  /* 0x0000000000007918 */ /* 0x016fe20000000000 */
.L_x_4:
[----:B------:R-:W1:Y:S01]  /*07a0*/  LDC R2, c[0x0][0x65c] ;  /* 0x00019700ff027b82 */ /* 0x000e620000000800 */
[----:B------:R-:W-:Y:S01]  /*07b0*/  IMAD.MOV.U32 R3, RZ, RZ, RZ ;  /* 0x000000ffff037224 */ /* 0x000fe200078e00ff */
[----:B-1----:R-:W-:Y:S01]  /*07c0*/  ISETP.NE.AND P3, PT, R2, 0x1, PT ;  /* 0x000000010200780c */ /* 0x002fe20003f65270 */
[----:B------:R-:W-:-:S12]  /*07d0*/  IMAD.U32 R2, RZ, RZ, UR8 ;  /* 0x00000008ff027e24 */ /* 0x000fd8000f8e00ff */
[----:B------:R-:W1:Y:S01]  /*07e0*/  @P3 LDC R15, c[0x0][0x10] ;  /* 0x00000400ff0f3b82 */ /* 0x000e620000000800 */
[----:B------:R-:W-:Y:S02]  /*07f0*/  @P3 IMAD.MOV.U32 R9, RZ, RZ, RZ ;  /* 0x000000ffff093224 */ /* 0x000fe400078e00ff */
[----:B------:R-:W-:-:S05]  /*0800*/  @P3 IMAD.MOV.U32 R7, RZ, RZ, RZ ;  /* 0x000000ffff073224 */ /* 0x000fca00078e00ff */
[----:B------:R-:W2:Y:S01]  /*0810*/  @!P3 LDC R13, c[0x0][0xc] ;  /* 0x00000300ff0dbb82 */ /* 0x000ea20000000800 */
[----:B-1----:R-:W-:-:S04]  /*0820*/  @P3 IMAD.WIDE.U32 R14, R15, UR8, R8 ;  /* 0x000000080f0e3c25 */ /* 0x002fc8000f8e0008 */
[----:B--2---:R-:W-:-:S04]  /*0830*/  @!P3 IMAD.WIDE.U32 R12, R8, R13, R2 ;  /* 0x0000000d080cb225 */ /* 0x004fc800078e0002 */
[----:B------:R-:W-:Y:S02]  /*0840*/  @P3 IMAD.MOV.U32 R2, RZ, RZ, R14 ;  /* 0x000000ffff023224 */ /* 0x000fe400078e000e */
[----:B------:R-:W-:Y:S02]  /*0850*/  @P3 IMAD.IADD R3, R15, 0x1, R7 ;  /* 0x000000010f033824 */ /* 0x000fe400078e0207 */
[----:B------:R-:W-:Y:S02]  /*0860*/  @!P3 IMAD.MOV.U32 R2, RZ, RZ, R12 ;  /* 0x000000ffff02b224 */ /* 0x000fe400078e000c */
[----:B------:R-:W-:Y:S01]  /*0870*/  @!P3 IMAD.MOV.U32 R3, RZ, RZ, R13 ;  /* 0x000000ffff03b224 */ /* 0x000fe200078e000d */
[----:B------:R-:W-:Y:S06]  /*0880*/  @!P4 BRA `(.L_x_5) ;  /* 0x00000000000cc947 */ /* 0x000fec0003800000 */
[----:B------:R-:W-:Y:S01]  /*0890*/  UCGABAR_WAIT ;  /* 0x0000000000007dc7 */ /* 0x000fe20008000000 */
[----:B------:R-:W-:Y:S01]  /*08a0*/  CCTL.IVALL ;  /* 0x00000000ff00798f */ /* 0x000fe20002000000 */
[----:B------:R-:W-:Y:S05]  /*08b0*/  BRA `(.L_x_6) ;  /* 0x0000000000047947 */ /* 0x000fea0003800000 */
.L_x_5:
[----:B------:R-:W-:Y:S06]  /*08c0*/  BAR.SYNC.DEFER_BLOCKING 0x0 ;  /* 0x0000000000007b1d */ /* 0x000fec0000010000 */
.L_x_6:
[----:B------:R-:W-:Y:S05]  /*08d0*/  @!P2 BRA `(.L_x_7) ;  /* 0x000000740090a947 */ /* 0x000fea0003800000 */
[----:B------:R-:W-:-:S13]  /*08e0*/  ISETP.GT.U32.AND P1, PT, R10, 0x1, PT ;  /* 0x000000010a00780c */ /* 0x000fda0003f24070 */
[----:B0-----:R-:W-:Y:S05]  /*08f0*/  @P1 EXIT ;  /* 0x000000000000194d */ /* 0x001fea0003800000 */
[----:B------:R-:W-:Y:S01]  /*0900*/  ULDC.64 UR4, c[0x0][0x650] ;  /* 0x0001940000047ab9 */ /* 0x000fe20000000a00 */
[----:B------:R-:W-:Y:S01]  /*0910*/  PRMT R14, RZ, 0x7610, R14 ;  /* 0x00007610ff0e7816 */ /* 0x000fe2000000000e */
[----:B------:R-:W-:Y:S01]  /*0920*/  IMAD.MOV.U32 R7, RZ, RZ, -0x1 ;  /* 0xffffffffff077424 */ /* 0x000fe200078e00ff */
[----:B------:R-:W-:Y:S01]  /*0930*/  ISETP.GE.U32.AND P1, PT, R2, UR4, PT ;  /* 0x0000000402007c0c */ /* 0x000fe2000bf26070 */
[----:B------:R-:W-:Y:S02]  /*0940*/  IMAD.MOV.U32 R10, RZ, RZ, -0x1 ;  /* 0xffffffffff0a7424 */ /* 0x000fe400078e00ff */
[----:B------:R-:W-:Y:S01]  /*0950*/  IMAD.MOV.U32 R6, RZ, RZ, -0x1 ;  /* 0xffffffffff067424 */ /* 0x000fe200078e00ff */
[----:B------:R-:W-:-:S13]  /*0960*/  ISETP.GE.U32.AND.EX P1, PT, R3, UR5, PT, P1 ;  /* 0x0000000503007c0c */ /* 0x000fda000bf26110 */
[----:B------:R-:W-:Y:S05]  /*0970*/  @P1 BRA `(.L_x_8) ;  /* 0x0000000400281947 */ /* 0x000fea0003800000 */
[----:B------:R-:W0:Y:S01]  /*0980*/  LDC.64 R22, c[0x0][0x628] ;  /* 0x00018a00ff167b82 */ /* 0x000e220000000a00 */
[----:B------:R-:W-:Y:S02]  /*0990*/  IMAD.MOV.U32 R6, RZ, RZ, R2 ;  /* 0x000000ffff067224 */ /* 0x000fe400078e0002 */
[----:B------:R-:W-:-:S05]  /*09a0*/  IMAD.MOV.U32 R7, RZ, RZ, R3 ;  /* 0x000000ffff077224 */ /* 0x000fca00078e0003 */
[----:B------:R-:W1:Y:S08]  /*09b0*/  LDC R10, c[0x0][0x630] ;  /* 0x00018c00ff0a7b82 */ /* 0x000e700000000800 */
[----:B------:R-:W2:Y:S01]  /*09c0*/  LDC.64 R24, c[0x0][0x620] ;  /* 0x00018800ff187b82 */ /* 0x000ea20000000a00 */
[----:B0-----:R-:W-:-:S04]  /*09d0*/  ISETP.NE.U32.AND P1, PT, R22, RZ, PT ;  /* 0x000000ff1600720c */ /* 0x001fc80003f25070 */
[----:B------:R-:W-:-:S13]  /*09e0*/  ISETP.NE.AND.EX P1, PT, R23, RZ, PT, P1 ;  /* 0x000000ff1700720c */ /* 0x000fda0003f25310 */
[----:B-12---:R-:W-:Y:S05]  /*09f0*/  @!P1 BRA `(.L_x_9) ;  /* 0x0000000000289947 */ /* 0x006fea0003800000 */
[----:B------:R-:W0:Y:S02]  /*0a00*/  LDC R15, c[0x0][0x634] ;  /* 0x00018d00ff0f7b82 */ /* 0x000e240000000800 */
[----:B0-----:R-:W-:-:S05]  /*0a10*/  IADD3 R15, P1, R2, R15, RZ ;  /* 0x0000000f020f7210 */ /* 0x001fca0007f3e0ff */
[----:B------:R-:W-:-:S04]  /*0a20*/  IMAD.X R17, RZ, RZ, R3, P1 ;  /* 0x000000ffff117224 */ /* 0x000fc800008e0603 */
[----:B------:R-:W-:-:S04]  /*0a30*/  IMAD.WIDE.U32 R6, R17, R22, RZ ;  /* 0x0000001611067225 */ /* 0x000fc800078e00ff */
[----:B------:R-:W-:-:S04]  /*0a40*/  IMAD.WIDE.U32 R12, P1, R15, R23, R6 ;  /* 0x000000170f0c7225 */ /* 0x000fc80007820006 */
[----:B------:R-:W-:-:S04]  /*0a50*/  IMAD.WIDE.U32 R6, R15, R22, RZ ;  /* 0x000000160f067225 */ /* 0x000fc800078e00ff */
[----:B------:R-:W-:Y:S01]  /*0a60*/  IMAD.X R15, RZ, RZ, RZ, P1 ;  /* 0x000000ffff0f7224 */ /* 0x000fe200008e06ff */
[----:B------:R-:W-:Y:S01]  /*0a70*/  IADD3 RZ, P1, R7, R12, RZ ;  /* 0x0000000c07ff7210 */ /* 0x000fe20007f3e0ff */
[----:B------:R-:W-:-:S04]  /*0a80*/  IMAD.MOV.U32 R14, RZ, RZ, R13 ;  /* 0x000000ffff0e7224 */ /* 0x000fc800078e000d */
[----:B------:R-:W-:-:S08]  /*0a90*/  IMAD.WIDE.U32.X R6, R17, R23, R14, P1 ;  /* 0x0000001711067225 */ /* 0x000fd000008e040e */
.L_x_9:
[----:B------:R-:W0:Y:S01]  /*0aa0*/  LDC.64 R22, c[0x0][0x640] ;  /* 0x00019000ff167b82 */ /* 0x000e220000000a00 */
[--C-:B------:R-:W-:Y:S01]  /*0ab0*/  SHF.R.U64 R26, R6, R10, R7.reuse ;  /* 0x0000000a061a7219 */ /* 0x100fe20000001207 */
[----:B------:R-:W-:Y:S01]  /*0ac0*/  IMAD R20, R19, R20, R8 ;  /* 0x0000001413147224 */ /* 0x000fe200078e0208 */
[----:B------:R-:W-:Y:S01]  /*0ad0*/  SHF.R.U32.HI R6, RZ, R10, R7 ;  /* 0x0000000aff067219 */ /* 0x000fe20000011607 */
[----:B------:R-:W-:Y:S01]  /*0ae0*/  IMAD.MOV.U32 R19, RZ, RZ, 0x1 ;  /* 0x00000001ff137424 */ /* 0x000fe200078e00ff */
[----:B------:R-:W-:-:S03]  /*0af0*/  IADD3 R9, P1, RZ, -R26, RZ ;  /* 0x8000001aff097210 */ /* 0x000fc60007f3e0ff */
[----:B------:R-:W1:Y:S02]  /*0b00*/  LDC R12, c[0x0][0x618] ;  /* 0x00018600ff0c7b82 */ /* 0x000e640000000800 */
[----:B------:R-:W-:-:S04]  /*0b10*/  IMAD.X R7, RZ, RZ, ~R6, P1 ;  /* 0x000000ffff077224 */ /* 0x000fc800008e0e06 */
[-C--:B------:R-:W-:Y:S02]  /*0b20*/  IMAD R10, R7, R24.reuse, RZ ;  /* 0x00000018070a7224 */ /* 0x080fe400078e02ff */
[----:B------:R-:W2:Y:S01]  /*0b30*/  LDC R16, c[0x0][0x608] ;  /* 0x00018200ff107b82 */ /* 0x000ea20000000800 */
[----:B------:R-:W-:-:S04]  /*0b40*/  IMAD.WIDE.U32 R6, R9, R24, R2 ;  /* 0x0000001809067225 */ /* 0x000fc800078e0002 */
[----:B------:R-:W-:-:S03]  /*0b50*/  IMAD R9, R9, R25, R10 ;  /* 0x0000001909097224 */ /* 0x000fc600078e020a */
[----:B------:R-:W3:Y:S01]  /*0b60*/  LDC R18, c[0x0][0x658] ;  /* 0x00019600ff127b82 */ /* 0x000ee20000000800 */
[----:B------:R-:W-:Y:S01]  /*0b70*/  IMAD.IADD R7, R7, 0x1, R9 ;  /* 0x0000000107077824 */ /* 0x000fe200078e0209 */
[----:B0-----:R-:W-:Y:S01]  /*0b80*/  ISETP.NE.U32.AND P1, PT, R22, RZ, PT ;  /* 0x000000ff1600720c */ /* 0x001fe20003f25070 */
[----:B------:R-:W-:-:S03]  /*0b90*/  IMAD.MOV.U32 R9, RZ, RZ, -0x1 ;  /* 0xffffffffff097424 */ /* 0x000fc600078e00ff */
[----:B------:R-:W-:Y:S02]  /*0ba0*/  ISETP.NE.AND.EX P1, PT, R23, RZ, PT, P1 ;  /* 0x000000ff1700720c */ /* 0x000fe40003f25310 */
[----:B------:R-:W0:Y:S01]  /*0bb0*/  LDC R17, c[0x0][0x600] ;  /* 0x00018000ff117b82 */ /* 0x000e220000000800 */
[-CC-:B-1----:R-:W-:Y:S02]  /*0bc0*/  SHF.R.U64 R14, R6, R12.reuse, R7.reuse ;  /* 0x0000000c060e7219 */ /* 0x182fe40000001207 */
[----:B------:R-:W-:-:S05]  /*0bd0*/  SHF.R.U32.HI R7, RZ, R12, R7 ;  /* 0x0000000cff077219 */ /* 0x000fca0000011607 */
[----:B------:R-:W1:Y:S01]  /*0be0*/  LDC R21, c[0x0][0x648] ;  /* 0x00019200ff157b82 */ /* 0x000e620000000800 */
[-CC-:B--2---:R-:W-:Y:S02]  /*0bf0*/  SHF.R.U64 R27, R14, R16.reuse, R7.reuse ;  /* 0x000000100e1b7219 */ /* 0x184fe40000001207 */
[----:B------:R-:W-:-:S05]  /*0c00*/  SHF.R.U32.HI R7, RZ, R16, R7 ;  /* 0x00000010ff077219 */ /* 0x000fca0000011607 */
[----:B------:R-:W2:Y:S01]  /*0c10*/  LDC R25, c[0x0][0x638] ;  /* 0x00018e00ff197b82 */ /* 0x000ea20000000800 */
[-C--:B---3--:R-:W-:Y:S02]  /*0c20*/  SHF.L.U32 R6, R9, R18.reuse, RZ ;  /* 0x0000001209067219 */ /* 0x088fe400000006ff */
[--C-:B------:R-:W-:Y:S02]  /*0c30*/  SHF.R.U64 R16, R27, R18, R7.reuse ;  /* 0x000000121b107219 */ /* 0x100fe40000001207 */
[----:B------:R-:W-:Y:S02]  /*0c40*/  LOP3.LUT R10, RZ, R6, RZ, 0x33, !PT ;  /* 0x00000006ff0a7212 */ /* 0x000fe400078e33ff */
[----:B------:R-:W-:Y:S01]  /*0c50*/  SHF.R.U32.HI R7, RZ, R18, R7 ;  /* 0x00000012ff077219 */ /* 0x000fe20000011607 */
[----:B------:R-:W3:Y:S01]  /*0c60*/  LDC R24, c[0x0][0x610] ;  /* 0x00018400ff187b82 */ /* 0x000ee20000000800 */
[----:B------:R-:W-:Y:S01]  /*0c70*/  IMAD.MOV.U32 R6, RZ, RZ, R16 ;  /* 0x000000ffff067224 */ /* 0x000fe200078e0010 */
[----:B------:R-:W-:Y:S06]  /*0c80*/  @!P1 BRA `(.L_x_10) ;  /* 0x0000000000289947 */ /* 0x000fec0003800000 */
[----:B------:R-:W4:Y:S02]  /*0c90*/  LDC R13, c[0x0][0x64c] ;  /* 0x00019300ff0d7b82 */ /* 0x000f240000000800 */
[----:B----4-:R-:W-:-:S05]  /*0ca0*/  IADD3 R13, P1, R16, R13, RZ ;  /* 0x0000000d100d7210 */ /* 0x010fca0007f3e0ff */
        /* <DEDUP_REMOVED lines=8> */
.L_x_10:
[----:B-1----:R-:W-:Y:S01]  /*0d30*/  SHF.R.U64 R8, R6, R21, R7 ;  /* 0x0000001506087219 */ /* 0x002fe20000001207 */
[----:B0-----:R-:W-:Y:S01]  /*0d40*/  VIADD R9, R17, 0xffffffff ;  /* 0xffffffff11097836 */ /* 0x001fe20000000000 */
[----:B------:R-:W-:Y:S02]  /*0d50*/  SHF.L.U32 R6, R19, R18, RZ ;  /* 0x0000001213067219 */ /* 0x000fe400000006ff */
[----:B------:R-:W-:Y:S01]  /*0d60*/  LOP3.LUT R7, R27, R10, RZ, 0xc0, !PT ;  /* 0x0000000a1b077212 */ /* 0x000fe200078ec0ff */
[----:B------:R-:W-:Y:S01]  /*0d70*/  IMAD.MOV R10, RZ, RZ, -R8 ;  /* 0x000000ffff0a7224 */ /* 0x000fe200078e0a08 */
[----:B------:R-:W-:Y:S02]  /*0d80*/  SEL R11, R11, R20, !P3 ;  /* 0x000000140b0b7207 */ /* 0x000fe40005800000 */
[----:B------:R-:W-:Y:S01]  /*0d90*/  LOP3.LUT R9, R14, R9, RZ, 0xc0, !PT ;  /* 0x000000090e097212 */ /* 0x000fe200078ec0ff */
[----:B------:R-:W-:Y:S02]  /*0da0*/  IMAD R8, R6, R8, R7 ;  /* 0x0000000806087224 */ /* 0x000fe400078e0207 */
[----:B--2---:R-:W-:-:S02]  /*0db0*/  IMAD R6, R10, R25, R16 ;  /* 0x000000190a067224 */ /* 0x004fc400078e0210 */
[----:B---3--:R-:W-:Y:S02]  /*0dc0*/  IMAD R11, R8, R24, R11 ;  /* 0x00000018080b7224 */ /* 0x008fe400078e020b */
[----:B------:R-:W-:Y:S02]  /*0dd0*/  IMAD R6, R6, R17, R9 ;  /* 0x0000001106067224 */ /* 0x000fe400078e0209 */
[----:B------:R-:W-:-:S03]  /*0de0*/  IMAD.MOV.U32 R14, RZ, RZ, 0x1 ;  /* 0x00000001ff0e7424 */ /* 0x000fc600078e00ff */
[----:B------:R-:W-:Y:S02]  /*0df0*/  SEL R10, R6, R11, !P3 ;  /* 0x0000000b060a7207 */ /* 0x000fe40005800000 */
[----:B------:R-:W-:Y:S01]  /*0e00*/  SEL R7, R11, R6, !P3 ;  /* 0x000000060b077207 */ /* 0x000fe20005800000 */
[----:B------:R-:W-:-:S07]  /*0e10*/  IMAD.MOV.U32 R6, RZ, RZ, R26 ;  /* 0x000000ffff067224 */ /* 0x000fce00078e001a */
.L_x_8:
[----:B------:R-:W-:-:S08]  /*0e20*/  NOP ;  /* 0x0000000000007918 */ /* 0x000fd00000000000 */
[----:B------:R-:W0:Y:S02]  /*0e30*/  USETMAXREG.TRY_ALLOC.CTAPOOL UP0, 0xe8 ;  /* 0x000000e8000079c8 */ /* 0x000e240008000600 */
[----:B0-----:R-:W-:-:S13]  /*0e40*/  PLOP3.LUT P1, PT, PT, PT, UP0, 0x80, 0x0 ;  /* 0x000000000000781c */ /* 0x001fda0003f2f008 */
[----:B------:R-:W-:Y:S05]  /*0e50*/  @!P1 BRA `(.L_x_8) ;  /* 0xfffffffc00f09947 */ /* 0x000fea000383ffff */
[----:B------:R-:W-:Y:S01]  /*0e60*/  ULDC.64 UR4, c[0x0][0x598] ;  /* 0x0001660000047ab9 */ /* 0x000fe20000000a00 */
[----:B------:R-:W-:Y:S01]  /*0e70*/  ULDC.64 UR16, c[0x0][0x208] ;  /* 0x0000820000107ab9 */ /* 0x000fe20000000a00 */
[----:B------:R-:W-:-:S04]  /*0e80*/  ISETP.NE.U32.AND P1, PT, RZ, UR4, PT ;  /* 0x00000004ff007c0c */ /* 0x000fc8000bf25070 */
[----:B------:R-:W-:-:S13]  /*0e90*/  ISETP.NE.AND.EX P1, PT, RZ, UR5, PT, P1 ;  /* 0x00000005ff007c0c */ /* 0x000fda000bf25310 */
[----:B------:R-:W-:Y:S05]  /*0ea0*/  @!P1 BRA `(.L_x_11) ;  /* 0x00000000001c9947 */ /* 0x000fea0003800000 */
[----:B------:R-:W0:Y:S02]  /*0eb0*/  LDC.64 R8, c[0x0][0x598] ;  /* 0x00016600ff087b82 */ /* 0x000e240000000a00 */
[----:B0-----:R-:W2:Y:S02]  /*0ec0*/  LDG.E.64 R8, desc[UR16][R8.64] ;  /* 0x0000001008087981 */ /* 0x001ea4000c1e1b00 */
[----:B--2---:R-:W-:-:S04]  /*0ed0*/  ISETP.NE.U32.AND P1, PT, R8, RZ, PT ;  /* 0x000000ff0800720c */ /* 0x004fc80003f25070 */
[----:B------:R-:W-:-:S13]  /*0ee0*/  ISETP.NE.AND.EX P1, PT, R9, RZ, PT, P1 ;  /* 0x000000ff0900720c */ /* 0x000fda0003f25310 */
[----:B------:R-:W-:Y:S05]  /*0ef0*/  @!P1 BRA `(.L_x_11) ;  /* 0x0000000000089947 */ /* 0x000fea0003800000 */
[----:B------:R0:W5:Y:S01]  /*0f00*/  LD.E R8, desc[UR16][R8.64] ;  /* 0x0000001008087980 */ /* 0x000162000c101900 */
[----:B------:R-:W-:Y:S05]  /*0f10*/  BRA `(.L_x_12) ;  /* 0x0000000000207947 */ /* 0x000fea0003800000 */
.L_x_11:
[----:B------:R-:W-:Y:S02]  /*0f20*/  ULDC.64 UR4, c[0x0][0x588] ;  /* 0x0001620000047ab9 */ /* 0x000fe40000000a00 */
[----:B------:R-:W-:-:S04]  /*0f30*/  ISETP.NE.U32.AND P1, PT, RZ, UR4, PT ;  /* 0x00000004ff007c0c */ /* 0x000fc8000bf25070 */
[----:B------:R-:W-:-:S13]  /*0f40*/  ISETP.NE.AND.EX P1, PT, RZ, UR5, PT, P1 ;  /* 0x00000005ff007c0c */ /* 0x000fda000bf25310 */
[----:B------:R-:W-:Y:S05]  /*0f50*/  @!P1 BRA `(.L_x_13) ;  /* 0x00000000000c9947 */ /* 0x000fea0003800000 */
[----:B------:R-:W0:Y:S02]  /*0f60*/  LDC.64 R8, c[0x0][0x588] ;  /* 0x00016200ff087b82 */ /* 0x000e240000000a00 */
[----:B0-----:R1:W5:Y:S01]  /*0f70*/  LDG.E R8, desc[UR16][R8.64] ;  /* 0x0000001008087981 */ /* 0x001362000c1e1900 */
[----:B------:R-:W-:Y:S05]  /*0f80*/  BRA `(.L_x_12) ;  /* 0x0000000000047947 */ /* 0x000fea0003800000 */
.L_x_13:
[----:B------:R-:W2:Y:S02]  /*0f90*/  LDC R8, c[0x0][0x580] ;  /* 0x00016000ff087b82 */ /* 0x000ea40000000800 */
.L_x_12:
[----:B------:R-:W-:Y:S02]  /*0fa0*/  ULDC.64 UR4, c[0x0][0x5a0] ;  /* 0x0001680000047ab9 */ /* 0x000fe40000000a00 */
[----:B------:R-:W-:-:S04]  /*0fb0*/  ISETP.NE.U32.AND P1, PT, RZ, UR4, PT ;  /* 0x00000004ff007c0c */ /* 0x000fc8000bf25070 */
[----:B------:R-:W-:-:S13]  /*0fc0*/  ISETP.NE.AND.EX P1, PT, RZ, UR5, PT, P1 ;  /* 0x00000005ff007c0c */ /* 0x000fda000bf25310 */
[----:B------:R-:W-:Y:S05]  /*0fd0*/  @!P1 BRA `(.L_x_14) ;  /* 0x00000000001c9947 */ /* 0x000fea0003800000 */
[----:B------:R-:W3:Y:S02]  /*0fe0*/  LDC.64 R12, c[0x0][0x5a0] ;  /* 0x00016800ff0c7b82 */ /* 0x000ee40000000a00 */
[----:B---3--:R-:W3:Y:S02]  /*0ff0*/  LDG.E.64 R12, desc[UR16][R12.64] ;  /* 0x000000100c0c7981 */ /* 0x008ee4000c1e1b00 */
[----:B---3--:R-:W-:-:S04]  /*1000*/  ISETP.NE.U32.AND P1, PT, R12, RZ, PT ;  /* 0x000000ff0c00720c */ /* 0x008fc80003f25070 */
[----:B------:R-:W-:-:S13]  /*1010*/  ISETP.NE.AND.EX P1, PT, R13, RZ, PT, P1 ;  /* 0x000000ff0d00720c */ /* 0x000fda0003f25310 */
[----:B------:R-:W-:Y:S05]  /*1020*/  @!P1 BRA `(.L_x_14) ;  /* 0x0000000000089947 */ /* 0x000fea0003800000 */
[----:B01----:R0:W5:Y:S01]  /*1030*/  LD.E R9, desc[UR16][R12.64] ;  /* 0x000000100c097980 */ /* 0x003162000c101900 */
[----:B------:R-:W-:Y:S05]  /*1040*/  BRA `(.L_x_15) ;  /* 0x0000000000207947 */ /* 0x000fea0003800000 */
.L_x_14:
[----:B------:R-:W-:Y:S02]  /*1050*/  ULDC.64 UR4, c[0x0][0x590] ;  /* 0x0001640000047ab9 */ /* 0x000fe40000000a00 */
[----:B------:R-:W-:-:S04]  /*1060*/  ISETP.NE.U32.AND P1, PT, RZ, UR4, PT ;  /* 0x00000004ff007c0c */ /* 0x000fc8000bf25070 */
[----:B------:R-:W-:-:S13]  /*1070*/  ISETP.NE.AND.EX P1, PT, RZ, UR5, PT, P1 ;  /* 0x00000005ff007c0c */ /* 0x000fda000bf25310 */
[----:B------:R-:W-:Y:S05]  /*1080*/  @!P1 BRA `(.L_x_16) ;  /* 0x00000000000c9947 */ /* 0x000fea0003800000 */
[----:B------:R-:W0:Y:S02]  /*1090*/  LDC.64 R12, c[0x0][0x590] ;  /* 0x00016400ff0c7b82 */ /* 0x000e240000000a00 */
[----:B01----:R1:W5:Y:S01]  /*10a0*/  LDG.E R9, desc[UR16][R12.64] ;  /* 0x000000100c097981 */ /* 0x003362000c1e1900 */
[----:B------:R-:W-:Y:S05]  /*10b0*/  BRA `(.L_x_15) ;  /* 0x0000000000047947 */ /* 0x000fea0003800000 */
.L_x_16:
[----:B01----:R-:W3:Y:S02]  /*10c0*/  LDC R9, c[0x0][0x584] ;  /* 0x00016100ff097b82 */ /* 0x003ee40000000800 */
.L_x_15:
[----:B------:R-:W-:-:S13]  /*10d0*/  LOP3.LUT P1, RZ, R14, 0xff, RZ, 0xc0, !PT ;  /* 0x000000ff0eff7812 */ /* 0x000fda000782c0ff */
[----:B------:R-:W-:Y:S05]  /*10e0*/  @!P1 EXIT ;  /* 0x000000000000994d */ /* 0x000fea0003800000 */
[----:B------:R-:W-:Y:S01]  /*10f0*/  ULDC UR4, c[0x0][0x28c] ;  /* 0x0000a30000047ab9 */ /* 0x000fe20000000800 */
[----:B------:R-:W-:Y:S01]  /*1100*/  LOP3.LUT R143, R4, 0x1, RZ, 0xfc, !PT ;  /* 0x00000001048f7812 */ /* 0x000fe200078efcff */
[----:B------:R-:W-:-:S04]  /*1110*/  UIADD3 UR4, UR4, 0x7f, URZ ;  /* 0x0000007f04047890 */ /* 0x000fc8000fffe03f */
[----:B------:R-:W-:-:S04]  /*1120*/  USHF.R.S32.HI UR5, URZ, 0x1f, UR4 ;  /* 0x0000001f3f057899 */ /* 0x000fc80008011404 */
[----:B------:R-:W-:-:S03]  /*1130*/  ULEA.HI UR5, UR5, UR4, URZ, 0x7 ;  /* 0x0000000405057291 */ /* 0x000fc6000f8f383f */
[----:B------:R-:W-:Y:S01]  /*1140*/  UMOV UR4, URZ ;  /* 0x0000003f00047c82 */ /* 0x000fe20008000000 */
[----:B------:R-:W-:-:S03]  /*1150*/  USHF.R.S32.HI UR9, URZ, 0x7, UR5 ;  /* 0x000000073f097899 */ /* 0x000fc60008011405 */
[----:B------:R-:W-:-:S09]  /*1160*/  UMOV UR5, URZ ;  /* 0x0000003f00057c82 */ /* 0x000fd20008000000 */
.L_x_171:
[----:B------:R-:W-:Y:S01]  /*1170*/  LOP3.LUT R11, R0, 0x80, RZ, 0xc0, !PT ;  /* 0x00000080000b7812 */ /* 0x000fe200078ec0ff */
[----:B------:R-:W4:Y:S01]  /*1180*/  S2UR UR13, SR_CgaCtaId ;  /* 0x00000000000d79c3 */ /* 0x000f220000008800 */
[----:B------:R-:W-:Y:S01]  /*1190*/  UMOV UR12, 0x400 ;  /* 0x00000400000c7882 */ /* 0x000fe20000000000 */
[----:B------:R-:W-:Y:S01]  /*11a0*/  UMOV UR6, URZ ;  /* 0x0000003f00067c82 */ /* 0x000fe20008000000 */
[----:B------:R-:W-:Y:S01]  /*11b0*/  SHF.R.U32.HI R11, RZ, 0x7, R11 ;  /* 0x00000007ff0b7819 */ /* 0x000fe2000001160b */
[----:B------:R-:W-:Y:S01]  /*11c0*/  UMOV UR7, URZ ;  /* 0x0000003f00077c82 */ /* 0x000fe20008000000 */
[----:B------:R-:W-:Y:S01]  /*11d0*/  UMOV UR18, UR5 ;  /* 0x0000000500127c82 */ /* 0x000fe20008000000 */
[----:B------:R-:W-:Y:S02]  /*11e0*/  CS2R R16, SRZ ;  /* 0x0000000000107805 */ /* 0x000fe4000001ff00 */
[----:B------:R-:W-:Y:S01]  /*11f0*/  CS2R R14, SRZ ;  /* 0x00000000000e7805 */ /* 0x000fe2000001ff00 */
[----:B01----:R-:W0:Y:S01]  /*1200*/  LDC R12, c[0x0][0x28c] ;  /* 0x0000a300ff0c7b82 */ /* 0x003e220000000800 */
[----:B------:R-:W1:Y:S01]  /*1210*/  SHFL.IDX PT, R11, R11, RZ, 0x1f ;  /* 0x00001fff0b0b7589 */ /* 0x000e6200000e0000 */
[----:B------:R-:W-:-:S02]  /*1220*/  CS2R R18, SRZ ;  /* 0x0000000000127805 */ /* 0x000fc4000001ff00 */
[----:B------:R-:W-:Y:S02]  /*1230*/  CS2R R20, SRZ ;  /* 0x0000000000147805 */ /* 0x000fe4000001ff00 */
[----:B------:R-:W-:Y:S02]  /*1240*/  CS2R R22, SRZ ;  /* 0x0000000000167805 */ /* 0x000fe4000001ff00 */
[----:B------:R-:W-:Y:S02]  /*1250*/  CS2R R88, SRZ ;  /* 0x0000000000587805 */ /* 0x000fe4000001ff00 */
[----:B------:R-:W-:Y:S02]  /*1260*/  CS2R R90, SRZ ;  /* 0x00000000005a7805 */ /* 0x000fe4000001ff00 */
[----:B------:R-:W-:Y:S02]  /*1270*/  CS2R R92, SRZ ;  /* 0x00000000005c7805 */ /* 0x000fe4000001ff00 */
        /* <DEDUP_REMOVED lines=16> */
[----:B0-----:R-:W-:Y:S02]  /*1380*/  ISETP.GE.AND P1, PT, R12, 0x1, PT ;  /* 0x000000010c00780c */ /* 0x001fe40003f26270 */
[----:B------:R-:W-:Y:S02]  /*1390*/  CS2R R126, SRZ ;  /* 0x00000000007e7805 */ /* 0x000fe4000001ff00 */
[----:B-1----:R-:W-:-:S02]  /*13a0*/  R2UR UR8, R11 ;  /* 0x000000000b0872ca */ /* 0x002fc400000e0000 */
[----:B------:R-:W-:Y:S02]  /*13b0*/  CS2R R128, SRZ ;  /* 0x0000000000807805 */ /* 0x000fe4000001ff00 */
[----:B------:R-:W-:Y:S02]  /*13c0*/  CS2R R130, SRZ ;  /* 0x0000000000827805 */ /* 0x000fe4000001ff00 */
[----:B------:R-:W-:Y:S02]  /*13d0*/  CS2R R132, SRZ ;  /* 0x0000000000847805 */ /* 0x000fe4000001ff00 */
[----:B------:R-:W-:Y:S02]  /*13e0*/  CS2R R134, SRZ ;  /* 0x0000000000867805 */ /* 0x000fe4000001ff00 */
[----:B------:R-:W-:Y:S02]  /*13f0*/  CS2R R136, SRZ ;  /* 0x0000000000887805 */ /* 0x000fe4000001ff00 */
[----:B------:R-:W-:-:S02]  /*1400*/  CS2R R138, SRZ ;  /* 0x00000000008a7805 */ /* 0x000fc4000001ff00 */
[----:B------:R-:W-:Y:S01]  /*1410*/  CS2R R140, SRZ ;  /* 0x00000000008c7805 */ /* 0x000fe2000001ff00 */
[----:B------:R-:W-:Y:S01]  /*1420*/  IMAD.U32 R144, RZ, RZ, UR4 ;  /* 0x00000004ff907e24 */ /* 0x000fe2000f8e00ff */
[----:B--23--:R-:W-:Y:S02]  /*1430*/  CS2R R24, SRZ ;  /* 0x0000000000187805 */ /* 0x00cfe4000001ff00 */
[----:B------:R-:W-:Y:S02]  /*1440*/  CS2R R26, SRZ ;  /* 0x00000000001a7805 */ /* 0x000fe4000001ff00 */
[----:B------:R-:W-:Y:S02]  /*1450*/  CS2R R28, SRZ ;  /* 0x00000000001c7805 */ /* 0x000fe4000001ff00 */
[----:B------:R-:W-:Y:S01]  /*1460*/  CS2R R30, SRZ ;  /* 0x00000000001e7805 */ /* 0x000fe2000001ff00 */
[----:B------:R-:W-:Y:S01]  /*1470*/  ULEA.HI UR10, UR8, UR8, URZ, 0x1 ;  /* 0x00000008080a7291 */ /* 0x000fe2000f8f083f */
[----:B------:R-:W-:-:S02]  /*1480*/  CS2R R32, SRZ ;  /* 0x0000000000207805 */ /* 0x000fc4000001ff00 */
[----:B------:R-:W-:Y:S02]  /*1490*/  CS2R R34, SRZ ;  /* 0x0000000000227805 */ /* 0x000fe4000001ff00 */
[----:B------:R-:W-:Y:S01]  /*14a0*/  CS2R R36, SRZ ;  /* 0x0000000000247805 */ /* 0x000fe2000001ff00 */
[----:B------:R-:W-:Y:S01]  /*14b0*/  ULOP3.LUT UR11, UR10, 0x7fffe, URZ, 0xc0, !UPT ;  /* 0x0007fffe0a0b7892 */ /* 0x000fe2000f8ec03f */
[----:B------:R-:W-:Y:S01]  /*14c0*/  CS2R R38, SRZ ;  /* 0x0000000000267805 */ /* 0x000fe2000001ff00 */
[----:B----4-:R-:W-:Y:S01]  /*14d0*/  ULEA UR10, UR13, UR12, 0x18 ;  /* 0x0000000c0d0a7291 */ /* 0x010fe2000f8ec03f */
[----:B------:R-:W-:Y:S01]  /*14e0*/  CS2R R40, SRZ ;  /* 0x0000000000287805 */ /* 0x000fe2000001ff00 */
[----:B------:R-:W-:Y:S01]  /*14f0*/  UIADD3 UR11, UR8, -UR11, URZ ;  /* 0x8000000b080b7290 */ /* 0x000fe2000fffe03f */
[----:B------:R-:W-:Y:S02]  /*1500*/  CS2R R42, SRZ ;  /* 0x00000000002a7805 */ /* 0x000fe4000001ff00 */
[----:B------:R-:W-:Y:S01]  /*1510*/  CS2R R44, SRZ ;  /* 0x00000000002c7805 */ /* 0x000fe2000001ff00 */
[----:B------:R-:W-:Y:S01]  /*1520*/  UMOV UR8, URZ ;  /* 0x0000003f00087c82 */ /* 0x000fe20008000000 */
[----:B------:R-:W-:Y:S01]  /*1530*/  ULEA UR11, UR11, UR10, 0xd ;  /* 0x0000000a0b0b7291 */ /* 0x000fe2000f8e683f */
[----:B------:R-:W-:-:S02]  /*1540*/  CS2R R46, SRZ ;  /* 0x00000000002e7805 */ /* 0x000fc4000001ff00 */
[----:B------:R-:W-:Y:S02]  /*1550*/  CS2R R48, SRZ ;  /* 0x0000000000307805 */ /* 0x000fe4000001ff00 */
[----:B------:R-:W-:Y:S01]  /*1560*/  CS2R R50, SRZ ;  /* 0x0000000000327805 */ /* 0x000fe2000001ff00 */
[----:B------:R-:W-:Y:S01]  /*1570*/  UIADD3 UR11, UR11, 0x100, URZ ;  /* 0x000001000b0b7890 */ /* 0x000fe2000fffe03f */
[----:B------:R-:W-:Y:S02]  /*1580*/  CS2R R52, SRZ ;  /* 0x0000000000347805 */ /* 0x000fe4000001ff00 */
[----:B------:R-:W-:Y:S02]  /*1590*/  CS2R R54, SRZ ;  /* 0x0000000000367805 */ /* 0x000fe4000001ff00 */
[----:B------:R-:W-:Y:S01]  /*15a0*/  CS2R R56, SRZ ;  /* 0x0000000000387805 */ /* 0x000fe2000001ff00 */
[----:B------:R-:W-:Y:S01]  /*15b0*/  USHF.R.U32.HI UR11, URZ, 0x4, UR11 ;  /* 0x000000043f0b7899 */ /* 0x000fe2000801160b */
[----:B------:R-:W-:-:S02]  /*15c0*/  CS2R R58, SRZ ;  /* 0x00000000003a7805 */ /* 0x000fc4000001ff00 */
[----:B------:R-:W-:Y:S02]  /*15d0*/  CS2R R60, SRZ ;  /* 0x00000000003c7805 */ /* 0x000fe4000001ff00 */
[----:B------:R-:W-:Y:S01]  /*15e0*/  CS2R R62, SRZ ;  /* 0x00000000003e7805 */ /* 0x000fe2000001ff00 */
[----:B------:R-:W-:Y:S01]  /*15f0*/  ULOP3.LUT UR11, UR11, 0x3fff, URZ, 0xc0, !UPT ;  /* 0x00003fff0b0b7892 */ /* 0x000fe2000f8ec03f */
        /* <DEDUP_REMOVED lines=11> */
[----:B------:R-:W-:Y:S01]  /*16b0*/  CS2R R86, SRZ ;  /* 0x0000000000567805 */ /* 0x000fe2000001ff00 */
[----:B------:R-:W-:Y:S06]  /*16c0*/  @!P1 BRA `(.L_x_17) ;  /* 0x00000008005c9947 */ /* 0x000fec0003800000 */
[----:B------:R-:W-:-:S13]  /*16d0*/  ISETP.NE.AND P2, PT, R143, 0x3, PT ;  /* 0x000000038f00780c */ /* 0x000fda0003f45270 */
[----:B------:R-:W-:Y:S05]  /*16e0*/  @!P2 BRA `(.L_x_18) ;  /* 0x000000000004a947 */ /* 0x000fea0003800000 */
[----:B------:R-:W-:Y:S01]  /*16f0*/  BPT.TRAP 0x1 ;  /* 0x000000040000795c */ /* 0x000fe20000300000 */
.L_x_18:
[----:B------:R-:W-:Y:S01]  /*1700*/  ULEA UR6, UR5, UR10, 0x3 ;  /* 0x0000000a05067291 */ /* 0x000fe2000f8e183f */
[----:B------:R-:W-:-:S05]  /*1710*/  IMAD.U32 R11, RZ, RZ, UR4 ;  /* 0x00000004ff0b7e24 */ /* 0x000fca000f8e00ff */
[----:B------:R-:W-:-:S04]  /*1720*/  SHF.L.U32 R11, R11, 0x1f, RZ ;  /* 0x0000001f0b0b7819 */ /* 0x000fc800000006ff */
[----:B------:R0:W1:Y:S01]  /*1730*/  SYNCS.PHASECHK.TRANS64.TRYWAIT P1, [UR6], R11 ;  /* 0x0000000bff0075a7 */ /* 0x0000620008020146 */
[----:B------:R-:W-:Y:S05]  /*1740*/  @!P2 BRA `(.L_x_19) ;  /* 0x000000000004a947 */ /* 0x000fea0003800000 */
[----:B------:R-:W-:Y:S01]  /*1750*/  BPT.TRAP 0x1 ;  /* 0x000000040000795c */ /* 0x000fe20000300000 */
.L_x_19:
[----:B-1----:R-:W-:Y:S05]  /*1760*/  @P1 BRA `(.L_x_20) ;  /* 0x0000000000081947 */ /* 0x002fea0003800000 */
[----:B------:R-:W1:Y:S02]  /*1770*/  SYNCS.PHASECHK.TRANS64.TRYWAIT P1, [UR6], R11 ;  /* 0x0000000bff0075a7 */ /* 0x000e640008020146 */
[----:B-1----:R-:W-:Y:S05]  /*1780*/  @!P1 BRA `(.L_x_21) ;  /* 0x0000007c00609947 */ /* 0x002fea0003800000 */
.L_x_20:
[----:B------:R-:W-:Y:S01]  /*1790*/  UIADD3 UR6, UR10, 0x14100, URZ ;  /* 0x000141000a067890 */ /* 0x000fe2000fffe03f */
[----:B------:R-:W-:Y:S01]  /*17a0*/  WARPGROUP.ARRIVE ;  /* 0x00000000000079c5 */ /* 0x000fe20000000000 */
[----:B------:R-:W-:Y:S01]  /*17b0*/  ULOP3.LUT UR8, UR11, 0x10000, URZ, 0xfc, !UPT ;  /* 0x000100000b087892 */ /* 0x000fe2000f8efc3f */
[----:B------:R-:W-:Y:S01]  /*17c0*/  CS2R R16, SRZ ;  /* 0x0000000000107805 */ /* 0x000fe2000001ff00 */
[----:B------:R-:W-:Y:S01]  /*17d0*/  USHF.R.U32.HI UR6, URZ, 0x4, UR6 ;  /* 0x000000043f067899 */ /* 0x000fe20008011606 */
[----:B------:R-:W-:Y:S01]  /*17e0*/  CS2R R14, SRZ ;  /* 0x00000000000e7805 */ /* 0x000fe2000001ff00 */
[----:B------:R-:W-:Y:S01]  /*17f0*/  UMOV UR13, 0x40000040 ;  /* 0x40000040000d7882 */ /* 0x000fe20000000000 */
[----:B------:R-:W-:Y:S01]  /*1800*/  UMOV UR15, 0x40000040 ;  /* 0x40000040000f7882 */ /* 0x000fe20000000000 */
[----:B------:R-:W-:Y:S01]  /*1810*/  ULOP3.LUT UR6, UR6, 0x3fff, URZ, 0xc0, !UPT ;  /* 0x00003fff06067892 */ /* 0x000fe2000f8ec03f */
[----:B------:R-:W-:Y:S02]  /*1820*/  CS2R R18, SRZ ;  /* 0x0000000000127805 */ /* 0x000fe4000001ff00 */
[----:B------:R-:W-:-:S02]  /*1830*/  CS2R R20, SRZ ;  /* 0x0000000000147805 */ /* 0x000fc4000001ff00 */
[----:B------:R-:W-:Y:S01]  /*1840*/  CS2R R22, SRZ ;  /* 0x0000000000167805 */ /* 0x000fe2000001ff00 */
[----:B------:R-:W-:Y:S01]  /*1850*/  ULOP3.LUT UR7, UR6, 0x10000, URZ, 0xfc, !UPT ;  /* 0x0001000006077892 */ /* 0x000fe2000f8efc3f */
[----:B------:R-:W-:Y:S01]  /*1860*/  CS2R R88, SRZ ;  /* 0x0000000000587805 */ /* 0x000fe2000001ff00 */
[----:B------:R-:W-:Y:S01]  /*1870*/  ULEA UR6, UR5, UR8, 0xa ;  /* 0x0000000805067291 */ /* 0x000fe2000f8e503f */
[----:B------:R-:W-:Y:S01]  /*1880*/  CS2R R90, SRZ ;  /* 0x00000000005a7805 */ /* 0x000fe2000001ff00 */
[----:B------:R-:W-:Y:S01]  /*1890*/  ULEA UR7, UR5, UR7, 0xa ;  /* 0x0000000705077291 */ /* 0x000fe2000f8e503f */
[----:B------:R-:W-:Y:S02]  /*18a0*/  CS2R R92, SRZ ;  /* 0x00000000005c7805 */ /* 0x000fe4000001ff00 */
[----:B------:R-:W-:Y:S02]  /*18b0*/  CS2R R94, SRZ ;  /* 0x00000000005e7805 */ /* 0x000fe4000001ff00 */
[----:B------:R-:W-:-:S02]  /*18c0*/  CS2R R96, SRZ ;  /* 0x0000000000607805 */ /* 0x000fc4000001ff00 */
[----:B------:R-:W-:Y:S01]  /*18d0*/  CS2R R98, SRZ ;  /* 0x0000000000627805 */ /* 0x000fe2000001ff00 */
[----:B------:R-:W-:Y:S01]  /*18e0*/  UMOV UR12, UR6 ;  /* 0x00000006000c7c82 */ /* 0x000fe20008000000 */
[----:B------:R-:W-:Y:S01]  /*18f0*/  CS2R R100, SRZ ;  /* 0x0000000000647805 */ /* 0x000fe2000001ff00 */
[----:B------:R-:W-:Y:S01]  /*1900*/  UMOV UR14, UR7 ;  /* 0x00000007000e7c82 */ /* 0x000fe20008000000 */
[----:B------:R-:W-:Y:S01]  /*1910*/  CS2R R102, SRZ ;  /* 0x0000000000667805 */ /* 0x000fe2000001ff00 */
[----:B------:R-:W-:Y:S01]  /*1920*/  QGMMA.64x128x32.F32.E5M2.E5M2 R24, gdesc[UR12], RZ, !UPT ;  /* 0x01e000000c1879f3 */ /* 0x000fe2000c7038ff */
[----:B------:R-:W-:Y:S01]  /*1930*/  UIADD3 UR12, UR6, 0x2, URZ ;  /* 0x00000002060c7890 */ /* 0x000fe2000fffe03f */
[----:B------:R-:W-:Y:S01]  /*1940*/  CS2R R104, SRZ ;  /* 0x0000000000687805 */ /* 0x000fe2000001ff00 */
[----:B------:R-:W-:Y:S01]  /*1950*/  UIADD3 UR14, UR7, 0x2, URZ ;  /* 0x00000002070e7890 */ /* 0x000fe2000fffe03f */
[----:B------:R-:W-:Y:S01]  /*1960*/  CS2R R106, SRZ ;  /* 0x00000000006a7805 */ /* 0x000fe2000001ff00 */
[----:B------:R-:W-:Y:S01]  /*1970*/  UMOV UR13, 0x40000040 ;  /* 0x40000040000d7882 */ /* 0x000fe20000000000 */
[----:B------:R-:W-:Y:S01]  /*1980*/  UMOV UR15, 0x40000040 ;  /* 0x40000040000f7882 */ /* 0x000fe20000000000 */
        /* <DEDUP_REMOVED lines=16> */
[----:B------:R-:W-:Y:S01]  /*1a90*/  CS2R R140, SRZ ;  /* 0x00000000008c7805 */ /* 0x000fe2000001ff00 */
[----:B------:R-:W-:Y:S01]  /*1aa0*/  QGMMA.64x128x32.F32.E5M2.E5M2 R24, gdesc[UR12], R24 ;  /* 0x01e000000c1879f3 */ /* 0x000fe20008703818 */
[----:B------:R-:W-:Y:S02]  /*1ab0*/  UIADD3 UR12, UR6, 0x4, URZ ;  /* 0x00000004060c7890 */ /* 0x000fe4000fffe03f */
[----:B------:R-:W-:Y:S01]  /*1ac0*/  UIADD3 UR14, UR7, 0x4, URZ ;  /* 0x00000004070e7890 */ /* 0x000fe2000fffe03f */
[----:B------:R-:W-:Y:S01]  /*1ad0*/  UMOV UR13, 0x40000040 ;  /* 0x40000040000d7882 */ /* 0x000fe20000000000 */
[----:B------:R-:W-:-:S07]  /*1ae0*/  UMOV UR15, 0x40000040 ;  /* 0x40000040000f7882 */ /* 0x000fce0000000000 */
[----:B------:R-:W-:Y:S01]  /*1af0*/  QGMMA.64x128x32.F32.E5M2.E5M2 R24, gdesc[UR12], R24 ;  /* 0x01e000000c1879f3 */ /* 0x000fe20008703818 */
[----:B------:R-:W-:Y:S02]  /*1b00*/  UIADD3 UR14, UR7, 0x6, URZ ;  /* 0x00000006070e7890 */ /* 0x000fe4000fffe03f */
[----:B------:R-:W-:Y:S01]  /*1b10*/  UIADD3 UR12, UR6, 0x6, URZ ;  /* 0x00000006060c7890 */ /* 0x000fe2000fffe03f */
[----:B------:R-:W-:Y:S01]  /*1b20*/  ULDC UR7, c[0x0][0x50c] ;  /* 0x0001430000077ab9 */ /* 0x000fe20000000800 */
[----:B------:R-:W-:Y:S01]  /*1b30*/  UMOV UR13, 0x40000040 ;  /* 0x40000040000d7882 */ /* 0x000fe20000000000 */
[----:B------:R-:W-:Y:S01]  /*1b40*/  UISETP.NE.AND UP0, UPT, UR7, 0x4, UPT ;  /* 0x000000040700788c */ /* 0x000fe2000bf05270 */
[----:B------:R-:W-:Y:S01]  /*1b50*/  UMOV UR15, 0x40000040 ;  /* 0x40000040000f7882 */ /* 0x000fe20000000000 */
[----:B------:R-:W-:Y:S02]  /*1b60*/  UMOV UR6, 0x4 ;  /* 0x0000000400067882 */ /* 0x000fe40000000000 */
[----:B------:R-:W-:-:S06]  /*1b70*/  USEL UR7, URZ, 0x1, UP0 ;  /* 0x000000013f077887 */ /* 0x000fcc0008000000 */
[----:B------:R-:W-:Y:S01]  /*1b80*/  ISETP.NE.AND P1, PT, RZ, UR7, PT ;  /* 0x00000007ff007c0c */ /* 0x000fe2000bf25270 */
[----:B------:R-:W-:-:S12]  /*1b90*/  QGMMA.64x128x32.F32.E5M2.E5M2 R24, gdesc[UR12], R24, gsb0 ;  /* 0x01e000000c1879f3 */ /* 0x000fd80008003818 */
[----:B------:R-:W-:Y:S05]  /*1ba0*/  @!P1 BRA `(.L_x_22) ;  /* 0x0000000400089947 */ /* 0x000fea0003800000 */
[----:B------:R-:W-:Y:S02]  /*1bb0*/  WARPGROUP.DEPBAR.LE gsb0, 0x0 ;  /* 0x00008000000079c5 */ /* 0x000fe40000010000 */
[----:B------:R-:W-:-:S01]  /*1bc0*/  FADD R141, RZ, R24 ;  /* 0x00000018ff8d7221 */ /* 0x000fc20000000000 */
[----:B------:R-:W-:Y:S01]  /*1bd0*/  FADD R140, RZ, R25 ;  /* 0x00000019ff8c7221 */ /* 0x000fe20000000000 */
        /* <DEDUP_REMOVED lines=62> */
[----:B------:R-:W-:-:S06]  /*1fc0*/  UMOV UR6, URZ ;  /* 0x0000003f00067c82 */ /* 0x000fcc0008000000 */
.L_x_22:
[----:B------:R-:W-:-:S04]  /*1fd0*/  UIADD3 UR18, UR5, 0x1, URZ ;  /* 0x0000000105127890 */ /* 0x000fc8000fffe03f */
[----:B------:R-:W-:-:S04]  /*1fe0*/  UISETP.NE.AND UP0, UPT, UR18, 0x5, UPT ;  /* 0x000000051200788c */ /* 0x000fc8000bf05270 */
[----:B------:R-:W-:Y:S02]  /*1ff0*/  USEL UR8, URZ, 0x1, UP0 ;  /* 0x000000013f087887 */ /* 0x000fe40008000000 */
[----:B------:R-:W-:Y:S02]  /*2000*/  USEL UR18, UR18, URZ, UP0 ;  /* 0x0000003f12127287 */ /* 0x000fe40008000000 */
[----:B------:R-:W-:-:S06]  /*2010*/  ULOP3.LUT UR8, UR4, UR8, URZ, 0x3c, !UPT ;  /* 0x0000000804087292 */ /* 0x000fcc000f8e3c3f */
[----:B------:R-:W-:Y:S01]  /*2020*/  IMAD.U32 R144, RZ, RZ, UR8 ;  /* 0x00000008ff907e24 */ /* 0x000fe2000f8e00ff */
[----:B------:R-:W-:-:S06]  /*2030*/  UMOV UR8, 0x1 ;  /* 0x0000000100087882 */ /* 0x000fcc0000000000 */
.L_x_17:
[----:B------:R-:W-:-:S04]  /*2040*/  UISETP.LT.AND UP0, UPT, UR9, 0x1, UPT ;  /* 0x000000010900788c */ /* 0x000fc8000bf01270 */
[----:B------:R-:W-:-:S04]  /*2050*/  USEL UR12, UR9, 0x1, UP0 ;  /* 0x00000001090c7887 */ /* 0x000fc80008000000 */
[----:B------:R-:W-:-:S04]  /*2060*/  UIADD3 UR12, UR9, -UR12, URZ ;  /* 0x8000000c090c7290 */ /* 0x000fc8000fffe03f */
[----:B------:R-:W-:-:S06]  /*2070*/  UISETP.GE.AND UP0, UPT, UR12, 0x1, UPT ;  /* 0x000000010c00788c */ /* 0x000fcc000bf06270 */
[----:B------:R-:W-:-:S13]  /*2080*/  PLOP3.LUT P1, PT, PT, PT, UP0, 0x80, 0x0 ;  /* 0x000000000000781c */ /* 0x000fda0003f2f008 */
[----:B------:R-:W-:Y:S05]  /*2090*/  @!P1 BRA `(.L_x_23) ;  /* 0x0000000800349947 */ /* 0x000fea0003800000 */
[----:B01----:R-:W-:Y:S01]  /*20a0*/  IMAD.U32 R11, RZ, RZ, UR12 ;  /* 0x0000000cff0b7e24 */ /* 0x003fe2000f8e00ff */
[----:B------:R-:W-:Y:S01]  /*20b0*/  ULDC UR19, c[0x0][0x50c] ;  /* 0x0001430000137ab9 */ /* 0x000fe20000000800 */
[----:B------:R-:W-:-:S07]  /*20c0*/  IMAD.U32 R12, RZ, RZ, UR5 ;  /* 0x00000005ff0c7e24 */ /* 0x000fce000f8e00ff */
.L_x_31:
[----:B------:R-:W-:-:S13]  /*20d0*/  ISETP.NE.AND P2, PT, R143, 0x3, PT ;  /* 0x000000038f00780c */ /* 0x000fda0003f45270 */
[----:B0-----:R-:W-:Y:S05]  /*20e0*/  @!P2 BRA `(.L_x_24) ;  /* 0x000000000004a947 */ /* 0x001fea0003800000 */
[----:B------:R-:W-:Y:S01]  /*20f0*/  BPT.TRAP 0x1 ;  /* 0x000000040000795c */ /* 0x000fe20000300000 */
.L_x_24:
[----:B------:R-:W0:Y:S01]  /*2100*/  S2UR UR12, SR_CgaCtaId ;  /* 0x00000000000c79c3 */ /* 0x000e220000008800 */
[----:B------:R-:W-:Y:S01]  /*2110*/  UMOV UR10, 0x400 ;  /* 0x00000400000a7882 */ /* 0x000fe20000000000 */
[----:B------:R-:W-:Y:S01]  /*2120*/  SHF.L.U32 R13, R144, 0x1f, RZ ;  /* 0x0000001f900d7819 */ /* 0x000fe200000006ff */
[----:B0-----:R-:W-:-:S04]  /*2130*/  ULEA UR10, UR12, UR10, 0x18 ;  /* 0x0000000a0c0a7291 */ /* 0x001fc8000f8ec03f */
[----:B------:R-:W-:-:S09]  /*2140*/  ULEA UR12, UR18, UR10, 0x3 ;  /* 0x0000000a120c7291 */ /* 0x000fd2000f8e183f */
[----:B------:R0:W1:Y:S01]  /*2150*/  SYNCS.PHASECHK.TRANS64.TRYWAIT P1, [UR12], R13 ;  /* 0x0000000dff0075a7 */ /* 0x000062000802014c */
[----:B------:R-:W-:Y:S05]  /*2160*/  @!P2 BRA `(.L_x_25) ;  /* 0x000000000004a947 */ /* 0x000fea0003800000 */
[----:B------:R-:W-:Y:S01]  /*2170*/  BPT.TRAP 0x1 ;  /* 0x000000040000795c */ /* 0x000fe20000300000 */
.L_x_25:
[----:B-1----:R-:W-:Y:S05]  /*2180*/  @P1 BRA `(.L_x_26) ;  /* 0x0000000000081947 */ /* 0x002fea0003800000 */
[----:B------:R-:W1:Y:S02]  /*2190*/  SYNCS.PHASECHK.TRANS64.TRYWAIT P1, [UR12], R13 ;  /* 0x0000000dff0075a7 */ /* 0x000e64000802014c */
[----:B-1----:R-:W-:Y:S05]  /*21a0*/  @!P1 BRA `(.L_x_27) ;  /* 0x0000007000f09947 */ /* 0x002fea0003800000 */
.L_x_26:
[----:B------:R-:W-:Y:S01]  /*21b0*/  UIADD3 UR12, UR10, 0x14100, URZ ;  /* 0x000141000a0c7890 */ /* 0x000fe2000fffe03f */
[----:B------:R-:W-:Y:S01]  /*21c0*/  WARPGROUP.ARRIVE ;  /* 0x00000000000079c5 */ /* 0x000fe20000000000 */
[----:B------:R-:W-:Y:S02]  /*21d0*/  UISETP.NE.AND UP0, UPT, UR7, URZ, UPT ;  /* 0x0000003f0700728c */ /* 0x000fe4000bf05270 */
[----:B------:R-:W-:Y:S02]  /*21e0*/  USHF.R.U32.HI UR12, URZ, 0x4, UR12 ;  /* 0x000000043f0c7899 */ /* 0x000fe4000801160c */
[----:B------:R-:W-:Y:S02]  /*21f0*/  USEL UR8, UR8, URZ, !UP0 ;  /* 0x0000003f08087287 */ /* 0x000fe4000c000000 */
[----:B------:R-:W-:Y:S02]  /*2200*/  ULOP3.LUT UR12, UR12, 0x3fff, URZ, 0xc0, !UPT ;  /* 0x00003fff0c0c7892 */ /* 0x000fe4000f8ec03f */
[----:B------:R-:W-:-:S02]  /*2210*/  UISETP.NE.U32.AND UP0, UPT, UR8, URZ, UPT ;  /* 0x0000003f0800728c */ /* 0x000fc4000bf05070 */
[----:B------:R-:W-:Y:S02]  /*2220*/  ULOP3.LUT UR7, UR11, 0x10000, URZ, 0xfc, !UPT ;  /* 0x000100000b077892 */ /* 0x000fe4000f8efc3f */
[----:B------:R-:W-:Y:S02]  /*2230*/  ULOP3.LUT UR8, UR12, 0x10000, URZ, 0xfc, !UPT ;  /* 0x000100000c087892 */ /* 0x000fe4000f8efc3f */
[----:B------:R-:W-:Y:S02]  /*2240*/  ULEA UR7, UR18, UR7, 0xa ;  /* 0x0000000712077291 */ /* 0x000fe4000f8e503f */
[----:B------:R-:W-:Y:S01]  /*2250*/  ULEA UR8, UR18, UR8, 0xa ;  /* 0x0000000812087291 */ /* 0x000fe2000f8e503f */
[----:B------:R-:W-:Y:S01]  /*2260*/  UMOV UR13, 0x40000040 ;  /* 0x40000040000d7882 */ /* 0x000fe20000000000 */
[----:B------:R-:W-:Y:S01]  /*2270*/  UMOV UR15, 0x40000040 ;  /* 0x40000040000f7882 */ /* 0x000fe20000000000 */
[----:B------:R-:W-:Y:S02]  /*2280*/  UIADD3 UR6, UR6, 0x4, URZ ;  /* 0x0000000406067890 */ /* 0x000fe4000fffe03f */
[----:B------:R-:W-:-:S02]  /*2290*/  UMOV UR12, UR7 ;  /* 0x00000007000c7c82 */ /* 0x000fc40008000000 */
[----:B------:R-:W-:Y:S02]  /*22a0*/  UMOV UR14, UR8 ;  /* 0x00000008000e7c82 */ /* 0x000fe40008000000 */
[----:B------:R-:W-:Y:S01]  /*22b0*/  QGMMA.64x128x32.F32.E5M2.E5M2 R24, gdesc[UR12], R24, UP0 ;  /* 0x01e000000c1879f3 */ /* 0x000fe2000bf03818 */
[----:B------:R-:W-:Y:S02]  /*22c0*/  UIADD3 UR12, UR7, 0x2, URZ ;  /* 0x00000002070c7890 */ /* 0x000fe4000fffe03f */
[----:B------:R-:W-:Y:S01]  /*22d0*/  UIADD3 UR14, UR8, 0x2, URZ ;  /* 0x00000002080e7890 */ /* 0x000fe2000fffe03f */
[----:B------:R-:W-:Y:S01]  /*22e0*/  UMOV UR13, 0x40000040 ;  /* 0x40000040000d7882 */ /* 0x000fe20000000000 */
[----:B------:R-:W-:Y:S01]  /*22f0*/  UMOV UR15, 0x40000040 ;  /* 0x40000040000f7882 */ /* 0x000fe20000000000 */
[----:B------:R-:W-:-:S06]  /*2300*/  UISETP.NE.AND UP0, UPT, UR6, UR19, UPT ;  /* 0x000000130600728c */ /* 0x000fcc000bf05270 */
        /* <DEDUP_REMOVED lines=8> */
[----:B------:R-:W-:Y:S01]  /*2390*/  UMOV UR13, 0x40000040 ;  /* 0x40000040000d7882 */ /* 0x000fe20000000000 */
[----:B------:R-:W-:Y:S01]  /*23a0*/  UMOV UR15, 0x40000040 ;  /* 0x40000040000f7882 */ /* 0x000fe20000000000 */
[----:B------:R-:W-:-:S06]  /*23b0*/  USEL UR7, URZ, 0x1, UP0 ;  /* 0x000000013f077887 */ /* 0x000fcc0008000000 */
[----:B------:R-:W-:Y:S01]  /*23c0*/  ISETP.NE.AND P1, PT, RZ, UR7, PT ;  /* 0x00000007ff007c0c */ /* 0x000fe2000bf25270 */
[----:B------:R-:W-:Y:S03]  /*23d0*/  QGMMA.64x128x32.F32.E5M2.E5M2 R24, gdesc[UR12], R24, gsb0 ;  /* 0x01e000000c1879f3 */ /* 0x000fe60008003818 */
[----:B------:R-:W-:-:S09]  /*23e0*/  WARPGROUP.DEPBAR.LE gsb0, 0x1 ;  /* 0x00008000000079c5 */ /* 0x000fd20000010100 */
[----:B------:R-:W-:Y:S05]  /*23f0*/  @!P1 BRA `(.L_x_28) ;  /* 0x0000000400089947 */ /* 0x000fea0003800000 */
[----:B------:R-:W-:Y:S02]  /*2400*/  WARPGROUP.DEPBAR.LE gsb0, 0x0 ;  /* 0x00008000000079c5 */ /* 0x000fe40000010000 */
[----:B------:R-:W-:-:S01]  /*2410*/  FADD R141, R24, R141 ;  /* 0x0000008d188d7221 */ /* 0x000fc20000000000 */
[----:B------:R-:W-:Y:S01]  /*2420*/  FADD R140, R25, R140 ;  /* 0x0000008c198c7221 */ /* 0x000fe20000000000 */
        /* <DEDUP_REMOVED lines=62> */
[----:B------:R-:W-:-:S06]  /*2810*/  UMOV UR6, URZ ;  /* 0x0000003f00067c82 */ /* 0x000fcc0008000000 */
.L_x_28:
[----:B------:R-:W-:Y:S05]  /*2820*/  @!P2 BRA `(.L_x_29) ;  /* 0x000000000004a947 */ /* 0x000fea0003800000 */
[----:B------:R-:W-:Y:S01]  /*2830*/  BPT.TRAP 0x1 ;  /* 0x000000040000795c */ /* 0x000fe20000300000 */
.L_x_29:
[----:B01----:R-:W-:Y:S02]  /*2840*/  @P0 LEA R13, R12, UR10, 0x3 ;  /* 0x0000000a0c0d0c11 */ /* 0x003fe4000f8e18ff */
[----:B------:R-:W-:-:S03]  /*2850*/  ISETP.GT.U32.AND P1, PT, R4, 0x1, PT ;  /* 0x000000010400780c */ /* 0x000fc60003f24070 */
[----:B------:R-:W-:-:S05]  /*2860*/  @P0 VIADD R142, R13, 0x28 ;  /* 0x000000280d8e0836 */ /* 0x000fca0000000000 */
[----:B------:R-:W-:-:S04]  /*2870*/  @P0 PRMT R142, R5, 0x654, R142 ;  /* 0x00000654058e0816 */ /* 0x000fc8000000008e */
[----:B------:R0:W-:Y:S01]  /*2880*/  @P0 SYNCS.ARRIVE.TRANS64.RED.A1T0 RZ, [R142+URZ], RZ ;  /* 0x000000ff8eff09a7 */ /* 0x0001e2000810043f */
[----:B------:R-:W-:Y:S05]  /*2890*/  @P1 BRA `(.L_x_30) ;  /* 0x0000000000041947 */ /* 0x000fea0003800000 */
[----:B------:R-:W-:Y:S01]  /*28a0*/  BPT.TRAP 0x1 ;  /* 0x000000040000795c */ /* 0x000fe20000300000 */
.L_x_30:
[----:B------:R-:W-:Y:S01]  /*28b0*/  UIADD3 UR18, UR18, 0x1, URZ ;  /* 0x0000000112127890 */ /* 0x000fe2000fffe03f */
[C---:B------:R-:W-:Y:S01]  /*28c0*/  ISETP.GT.AND P2, PT, R11.reuse, 0x1, PT ;  /* 0x000000010b00780c */ /* 0x040fe20003f44270 */
[----:B------:R-:W-:Y:S02]  /*28d0*/  VIADD R12, R12, 0x1 ;  /* 0x000000010c0c7836 */ /* 0x000fe40000000000 */
[----:B------:R-:W-:Y:S01]  /*28e0*/  UISETP.NE.AND UP0, UPT, UR18, 0x5, UPT ;  /* 0x000000051200788c */ /* 0x000fe2000bf05270 */
[----:B------:R-:W-:Y:S02]  /*28f0*/  VIADD R11, R11, 0xffffffff ;  /* 0xffffffff0b0b7836 */ /* 0x000fe40000000000 */
[C---:B------:R-:W-:Y:S01]  /*2900*/  ISETP.NE.AND P1, PT, R12.reuse, 0x5, PT ;  /* 0x000000050c00780c */ /* 0x040fe20003f25270 */
[----:B------:R-:W-:Y:S02]  /*2910*/  USEL UR8, URZ, 0x1, UP0 ;  /* 0x000000013f087887 */ /* 0x000fe40008000000 */
[----:B------:R-:W-:Y:S01]  /*2920*/  USEL UR18, UR18, URZ, UP0 ;  /* 0x0000003f12127287 */ /* 0x000fe20008000000 */
[----:B------:R-:W-:-:S03]  /*2930*/  SEL R12, R12, RZ, P1 ;  /* 0x000000ff0c0c7207 */ /* 0x000fc60000800000 */
[----:B------:R-:W-:Y:S01]  /*2940*/  LOP3.LUT R144, R144, UR8, RZ, 0x3c, !PT ;  /* 0x0000000890907c12 */ /* 0x000fe2000f8e3cff */
[----:B------:R-:W-:Y:S01]  /*2950*/  UMOV UR8, 0x1 ;  /* 0x0000000100087882 */ /* 0x000fe20000000000 */
[----:B------:R-:W-:Y:S06]  /*2960*/  @P2 BRA `(.L_x_31) ;  /* 0xfffffff400d82947 */ /* 0x000fec000383ffff */
.L_x_23:
[----:B------:R-:W-:Y:S01]  /*2970*/  UISETP.NE.AND UP0, UPT, UR6, URZ, UPT ;  /* 0x0000003f0600728c */ /* 0x000fe2000bf05270 */
[----:B01----:R-:W0:Y:S03]  /*2980*/  LDC R11, c[0x0][0x28c] ;  /* 0x0000a300ff0b7b82 */ /* 0x003e260000000800 */
[----:B------:R-:W-:-:S06]  /*2990*/  USEL UR6, URZ, 0x1, !UP0 ;  /* 0x000000013f067887 */ /* 0x000fcc000c000000 */
[----:B------:R-:W-:Y:S02]  /*29a0*/  ISETP.NE.AND P1, PT, RZ, UR6, PT ;  /* 0x00000006ff007c0c */ /* 0x000fe4000bf25270 */
[----:B0-----:R-:W-:-:S11]  /*29b0*/  ISETP.GE.AND P2, PT, R11, 0x1, PT ;  /* 0x000000010b00780c */ /* 0x001fd60003f46270 */
[----:B------:R-:W-:Y:S05]  /*29c0*/  @!P1 BRA `(.L_x_32) ;  /* 0x0000000400049947 */ /* 0x000fea0003800000 */
[----:B------:R-:W-:Y:S02]  /*29d0*/  WARPGROUP.DEPBAR.LE gsb0, 0x0 ;  /* 0x00008000000079c5 */ /* 0x000fe40000010000 */
[----:B------:R-:W-:Y:S01]  /*29e0*/  FADD R141, R24, R141 ;  /* 0x0000008d188d7221 */ /* 0x000fe20000000000 */
        /* <DEDUP_REMOVED lines=62> */
[----:B------:R-:W-:-:S07]  /*2dd0*/  FADD R16, R16, R87 ;  /* 0x0000005710107221 */ /* 0x000fce0000000000 */
.L_x_32:
[----:B------:R-:W-:Y:S02]  /*2de0*/  WARPGROUP.DEPBAR.LE gsb0, 0x0 ;  /* 0x00008000000079c5 */ /* 0x000fe40000010000 */
[----:B------:R-:W-:Y:S05]  /*2df0*/  @!P2 BRA `(.L_x_33) ;  /* 0x000000000050a947 */ /* 0x000fea0003800000 */
[----:B------:R-:W-:-:S13]  /*2e00*/  ISETP.NE.AND P1, PT, R143, 0x3, PT ;  /* 0x000000038f00780c */ /* 0x000fda0003f25270 */
[----:B------:R-:W-:Y:S05]  /*2e10*/  @!P1 BRA `(.L_x_34) ;  /* 0x0000000000049947 */ /* 0x000fea0003800000 */
[----:B------:R-:W-:Y:S01]  /*2e20*/  BPT.TRAP 0x1 ;  /* 0x000000040000795c */ /* 0x000fe20000300000 */
.L_x_34:
[----:B------:R-:W-:Y:S01]  /*2e30*/  BSSY B0, `(.L_x_35) ;  /* 0x000000e000007945 */ /* 0x000fe20003800000 */
[----:B------:R-:W-:-:S03]  /*2e40*/  ISETP.GT.U32.AND P1, PT, R4, 0x1, PT ;  /* 0x000000010400780c */ /* 0x000fc60003f24070 */
[----:B------:R-:W-:Y:S10]  /*2e50*/  @!P0 BRA `(.L_x_36) ;  /* 0x00000000002c8947 */ /* 0x000ff40003800000 */
[----:B------:R-:W-:-:S04]  /*2e60*/  UISETP.LT.AND UP0, UPT, UR9, 0x1, UPT ;  /* 0x000000010900788c */ /* 0x000fc8000bf01270 */
[----:B------:R-:W-:-:S04]  /*2e70*/  USEL UR8, UR9, 0x1, UP0 ;  /* 0x0000000109087887 */ /* 0x000fc80008000000 */
[----:B------:R-:W-:-:S04]  /*2e80*/  UIADD3 UR8, UR5, UR9, -UR8 ;  /* 0x0000000905087290 */ /* 0x000fc8000fffe808 */
[----:B------:R-:W-:-:S04]  /*2e90*/  UIMAD.WIDE.U32 UR6, UR8, -0x33333333, URZ ;  /* 0xcccccccd080678a5 */ /* 0x000fc8000f8e003f */
[----:B------:R-:W-:-:S04]  /*2ea0*/  USHF.R.U32.HI UR6, URZ, 0x2, UR7 ;  /* 0x000000023f067899 */ /* 0x000fc80008011607 */
[----:B------:R-:W-:-:S04]  /*2eb0*/  UIMAD UR8, UR6, -0x5, UR8 ;  /* 0xfffffffb060878a4 */ /* 0x000fc8000f8e0208 */
[----:B------:R-:W-:-:S04]  /*2ec0*/  ULEA UR8, UR8, UR10, 0x3 ;  /* 0x0000000a08087291 */ /* 0x000fc8000f8e183f */
[----:B------:R-:W-:-:S06]  /*2ed0*/  UIADD3 UR8, UR8, 0x28, URZ ;  /* 0x0000002808087890 */ /* 0x000fcc000fffe03f */
[----:B------:R-:W-:-:S05]  /*2ee0*/  IMAD.U32 R12, RZ, RZ, UR8 ;  /* 0x00000008ff0c7e24 */ /* 0x000fca000f8e00ff */
[----:B------:R-:W-:-:S04]  /*2ef0*/  PRMT R11, R5, 0x654, R12 ;  /* 0x00000654050b7816 */ /* 0x000fc8000000000c */
[----:B------:R0:W-:Y:S03]  /*2f00*/  SYNCS.ARRIVE.TRANS64.RED.A1T0 RZ, [R11+URZ], RZ ;  /* 0x000000ff0bff79a7 */ /* 0x0001e6000810043f */
.L_x_36:
[----:B------:R-:W-:Y:S05]  /*2f10*/  BSYNC B0 ;  /* 0x0000000000007941 */ /* 0x000fea0003800000 */
.L_x_35:
[----:B------:R-:W-:Y:S05]  /*2f20*/  @P1 BRA `(.L_x_33) ;  /* 0x0000000000041947 */ /* 0x000fea0003800000 */
[----:B------:R-:W-:Y:S01]  /*2f30*/  BPT.TRAP 0x1 ;  /* 0x000000040000795c */ /* 0x000fe20000300000 */
.L_x_33:
[----:B------:R-:W1:Y:S01]  /*2f40*/  LDC R25, c[0x0][0x288] ;  /* 0x0000a200ff197b82 */ /* 0x000e620000000800 */
[----:B------:R-:W-:Y:S01]  /*2f50*/  IMAD.SHL.U32 R31, R10, 0x80, RZ ;  /* 0x000000800a1f7824 */ /* 0x000fe200078e00ff */
[--C-:B0-----:R-:W-:Y:S01]  /*2f60*/  SHF.R.U32.HI R11, RZ, 0x2, R0.reuse ;  /* 0x00000002ff0b7819 */ /* 0x101fe20000011600 */
[----:B------:R-:W-:Y:S01]  /*2f70*/  UIADD3 UR5, UR9, UR5, URZ ;  /* 0x0000000509057290 */ /* 0x000fe2000fffe03f */
[C---:B------:R-:W-:Y:S01]  /*2f80*/  LOP3.LUT R13, R0.reuse, 0x60, RZ, 0xc0, !PT ;  /* 0x00000060000d7812 */ /* 0x040fe200078ec0ff */
[----:B------:R-:W-:Y:S01]  /*2f90*/  IMAD.SHL.U32 R33, R7, 0x80, RZ ;  /* 0x0000008007217824 */ /* 0x000fe200078e00ff */
[----:B------:R-:W-:Y:S01]  /*2fa0*/  SHF.R.U32.HI R24, RZ, 0x7, R0 ;  /* 0x00000007ff187819 */ /* 0x000fe20000011600 */
[----:B------:R-:W-:Y:S01]  /*2fb0*/  UISETP.GT.U32.AND UP0, UPT, UR5, 0x4, UPT ;  /* 0x000000040500788c */ /* 0x000fe2000bf04070 */
[----:B------:R-:W-:Y:S01]  /*2fc0*/  LOP3.LUT R12, R11, 0x7, RZ, 0xc0, !PT ;  /* 0x000000070b0c7812 */ /* 0x000fe200078ec0ff */
[----:B------:R-:W-:Y:S01]  /*2fd0*/  IMAD.SHL.U32 R28, R0, 0x2, RZ ;  /* 0x00000002001c7824 */ /* 0x000fe200078e00ff */
[----:B------:R-:W-:Y:S01]  /*2fe0*/  SHF.R.U32.HI R27, RZ, 0x1, R13 ;  /* 0x00000001ff1b7819 */ /* 0x000fe2000001160d */
[----:B------:R-:W-:Y:S01]  /*2ff0*/  ULDC UR12, c[0x0][0x284] ;  /* 0x0000a100000c7ab9 */ /* 0x000fe20000000800 */
[----:B------:R-:W-:Y:S01]  /*3000*/  LOP3.LUT R11, R24, 0x1, RZ, 0xc0, !PT ;  /* 0x00000001180b7812 */ /* 0x000fe200078ec0ff */
[----:B------:R-:W-:Y:S01]  /*3010*/  UISETP.LT.U32.AND UP0, UPT, UR9, 0x5, UP0 ;  /* 0x000000050900788c */ /* 0x000fe20008701070 */
[----:B------:R-:W-:Y:S01]  /*3020*/  IADD3 R26, RZ, -R27, -R12 ;  /* 0x8000001bff1a7210 */ /* 0x000fe20007ffe80c */
[----:B------:R-:W-:Y:S01]  /*3030*/  UISETP.GE.U32.AND UP1, UPT, UR9, 0x5, UPT ;  /* 0x000000050900788c */ /* 0x000fe2000bf26070 */
[----:B------:R-:W-:Y:S01]  /*3040*/  SHF.R.S32.HI R32, RZ, 0x1f, R6 ;  /* 0x0000001fff207819 */ /* 0x000fe20000011406 */
[----:B------:R-:W-:Y:S01]  /*3050*/  IMAD.SHL.U32 R13, R11, 0x40, RZ ;  /* 0x000000400b0d7824 */ /* 0x000fe200078e00ff */
[----:B------:R-:W-:Y:S01]  /*3060*/  LOP3.LUT R28, R31, 0x6, R28, 0xf8, !PT ;  /* 0x000000061f1c7812 */ /* 0x000fe200078ef81c */
[----:B------:R-:W-:Y:S01]  /*3070*/  ULDC.64 UR10, c[0x0][0x5d0] ;  /* 0x00017400000a7ab9 */ /* 0x000fe20000000a00 */
[----:B------:R-:W-:Y:S01]  /*3080*/  LOP3.LUT R24, R0, 0x3, RZ, 0xc0, !PT ;  /* 0x0000000300187812 */ /* 0x000fe200078ec0ff */
[----:B------:R-:W-:Y:S01]  /*3090*/  UIMAD.WIDE.U32 UR6, UR5, -0x33333333, URZ ;  /* 0xcccccccd050678a5 */ /* 0x000fe2000f8e003f */
[----:B------:R-:W-:Y:S01]  /*30a0*/  IMAD R26, R11, -0x40, R26 ;  /* 0xffffffc00b1a7824 */ /* 0x000fe200078e021a */
[----:B------:R-:W-:Y:S01]  /*30b0*/  USEL UR8, URZ, 0x1, !UP0 ;  /* 0x000000013f087887 */ /* 0x000fe2000c000000 */
[----:B-1----:R-:W-:Y:S01]  /*30c0*/  ISETP.GE.AND P1, PT, R31, R25, PT ;  /* 0x000000191f00720c */ /* 0x002fe20003f26270 */
[----:B------:R-:W-:Y:S01]  /*30d0*/  IMAD R11, R32, UR10, RZ ;  /* 0x0000000a200b7c24 */ /* 0x000fe2000f8e02ff */
[----:B------:R-:W-:Y:S01]  /*30e0*/  SHF.R.S32.HI R29, RZ, 0x1f, R28 ;  /* 0x0000001fff1d7819 */ /* 0x000fe2000001141c */
[----:B------:R-:W-:Y:S01]  /*30f0*/  USHF.R.U32.HI UR6, URZ, 0x2, UR7 ;  /* 0x000000023f067899 */ /* 0x000fe20008011607 */
[----:B------:R-:W-:Y:S01]  /*3100*/  ISETP.GE.OR P1, PT, R33, UR12, P1 ;  /* 0x0000000c21007c0c */ /* 0x000fe20008f26670 */
[----:B------:R-:W-:Y:S01]  /*3110*/  ULOP3.LUT UR4, UR4, UR8, URZ, 0x3c, !UPT ;  /* 0x0000000804047292 */ /* 0x000fe2000f8e3c3f */
[----:B------:R-:W-:Y:S01]  /*3120*/  LOP3.LUT R13, R13, 0x40, R12, 0xe2, !PT ;  /* 0x000000400d0d7812 */ /* 0x000fe200078ee20c */
[----:B------:R-:W-:Y:S01]  /*3130*/  IMAD R12, R24, -0x2, R25 ;  /* 0xfffffffe180c7824 */ /* 0x000fe200078e0219 */
[----:B------:R-:W-:Y:S01]  /*3140*/  UIMAD UR5, UR6, -0x5, UR5 ;  /* 0xfffffffb060578a4 */ /* 0x000fe2000f8e0205 */
[----:B------:R-:W-:Y:S01]  /*3150*/  IMAD.WIDE R24, R7, 0x80, RZ ;  /* 0x0000008007187825 */ /* 0x000fe200078e02ff */
[----:B------:R-:W-:Y:S01]  /*3160*/  @UP1 ULOP3.LUT UR4, UR4, 0x1, UR6, 0x78, !UPT ;  /* 0x0000000104041892 */ /* 0x000fe2000f8e7806 */
[----:B------:R-:W-:-:S02]  /*3170*/  IADD3 R33, -R33, UR12, R26 ;  /* 0x0000000c21217c10 */ /* 0x000fc4000fffe11a */
[----:B------:R-:W-:Y:S01]  /*3180*/  IMAD R7, R6, UR11, R11 ;  /* 0x0000000b06077c24 */ /* 0x000fe2000f8e020b */
[----:B------:R-:W-:Y:S01]  /*3190*/  LOP3.LUT R35, R24, R13, R27, 0xfe, !PT ;  /* 0x0000000d18237212 */ /* 0x000fe200078efe1b */
[----:B------:R-:W-:-:S04]  /*31a0*/  IMAD.WIDE.U32 R10, R6, UR10, R28 ;  /* 0x0000000a060a7c25 */ /* 0x000fc8000f8e001c */
[----:B------:R-:W-:Y:S02]  /*31b0*/  IMAD.IADD R11, R11, 0x1, R7 ;  /* 0x000000010b0b7824 */ /* 0x000fe400078e0207 */
[----:B------:R-:W-:Y:S02]  /*31c0*/  IMAD.IADD R27, R12, 0x1, -R31 ;  /* 0x000000010c1b7824 */ /* 0x000fe400078e0a1f */
[----:B------:R-:W-:Y:S01]  /*31d0*/  IMAD.MOV.U32 R26, RZ, RZ, -0x1 ;  /* 0xffffffffff1a7424 */ /* 0x000fe200078e00ff */
[----:B------:R-:W-:Y:S06]  /*31e0*/  @P1 BRA `(.L_x_37) ;  /* 0x0000004400a41947 */ /* 0x000fec0003800000 */
[----:B------:R-:W0:Y:S01]  /*31f0*/  LDC.64 R30, c[0x0][0x5c8] ;  /* 0x00017200ff1e7b82 */ /* 0x000e220000000a00 */
[----:B------:R-:W-:Y:S01]  /*3200*/  ULDC.64 UR6, c[0x0][0x5c0] ;  /* 0x0001700000067ab9 */ /* 0x000fe20000000a00 */
[----:B------:R-:W-:Y:S01]  /*3210*/  BSSY B0, `(.L_x_37) ;  /* 0x0000466000007945 */ /* 0x000fe20003800000 */
[-C--:B0-----:R-:W-:Y:S02]  /*3220*/  IMAD R12, R25, R30.reuse, RZ ;  /* 0x0000001e190c7224 */ /* 0x081fe400078e02ff */
[----:B------:R-:W-:-:S04]  /*3230*/  IMAD.WIDE.U32 R10, R35, R30, R10 ;  /* 0x0000001e230a7225 */ /* 0x000fc800078e000a */
[----:B------:R-:W-:Y:S01]  /*3240*/  IMAD R13, R35, R31, R12 ;  /* 0x0000001f230d7224 */ /* 0x000fe200078e020c */
[----:B------:R-:W-:Y:S02]  /*3250*/  LEA R7, P1, R30, R10, 0x3 ;  /* 0x0000000a1e077211 */ /* 0x000fe400078218ff */
[----:B------:R-:W-:Y:S01]  /*3260*/  IADD3 R12, P2, R10, UR6, RZ ;  /* 0x000000060a0c7c10 */ /* 0x000fe2000ff5e0ff */
[----:B------:R-:W-:Y:S01]  /*3270*/  IMAD.IADD R13, R11, 0x1, R13 ;  /* 0x000000010b0d7824 */ /* 0x000fe200078e020d */
[----:B------:R-:W-:-:S04]  /*3280*/  IADD3 R10, P4, R7, UR6, RZ ;  /* 0x00000006070a7c10 */ /* 0x000fc8000ff9e0ff */
[----:B------:R-:W-:Y:S02]  /*3290*/  LEA.HI.X R7, R30, R13, R31, 0x3, P1 ;  /* 0x0000000d1e077211 */ /* 0x000fe400008f1c1f */
[----:B---3-5:R-:W-:Y:S02]  /*32a0*/  FSETP.NEU.AND P1, PT, R9, RZ, PT ;  /* 0x000000ff0900720b */ /* 0x028fe40003f2d000 */
[----:B------:R-:W-:Y:S02]  /*32b0*/  IADD3.X R13, R13, UR7, RZ, P2, !PT ;  /* 0x000000070d0d7c10 */ /* 0x000fe400097fe4ff */
[----:B------:R-:W-:-:S09]  /*32c0*/  IADD3.X R11, R7, UR7, RZ, P4, !PT ;  /* 0x00000007070b7c10 */ /* 0x000fd2000a7fe4ff */
[----:B------:R-:W-:Y:S05]  /*32d0*/  @!P1 BRA `(.L_x_38) ;  /* 0x00000034005c9947 */ /* 0x000fea0003800000 */
[----:B------:R-:W-:Y:S01]  /*32e0*/  ULDC.64 UR6, c[0x0][0x5b8] ;  /* 0x00016e0000067ab9 */ /* 0x000fe20000000a00 */
[----:B------:R-:W-:Y:S01]  /*32f0*/  ISETP.GE.AND P1, PT, R33, 0x1, PT ;  /* 0x000000012100780c */ /* 0x000fe20003f26270 */
[----:B------:R-:W-:Y:S01]  /*3300*/  IMAD R7, R32, UR6, RZ ;  /* 0x0000000620077c24 */ /* 0x000fe2000f8e02ff */
[----:B------:R-:W-:Y:S01]  /*3310*/  ULDC.64 UR10, c[0x0][0x5a8] ;  /* 0x00016a00000a7ab9 */ /* 0x000fe20000000a00 */
[C---:B------:R-:W-:Y:S01]  /*3320*/  IMAD.WIDE.U32 R28, R6.reuse, UR6, R28 ;  /* 0x00000006061c7c25 */ /* 0x040fe2000f8e001c */
[----:B------:R-:W-:Y:S01]  /*3330*/  ISETP.LT.OR P5, PT, R27, 0x1, !P1 ;  /* 0x000000011b00780c */ /* 0x000fe20004fa1670 */
[----:B------:R-:W-:Y:S02]  /*3340*/  BSSY B1, `(.L_x_39) ;  /* 0x000000c000017945 */ /* 0x000fe40003800000 */
[----:B------:R-:W-:Y:S01]  /*3350*/  IMAD R7, R6, UR7, R7 ;  /* 0x0000000706077c24 */ /* 0x000fe2000f8e0207 */
[----:B------:R-:W-:Y:S02]  /*3360*/  ULDC.64 UR6, c[0x0][0x5b0] ;  /* 0x00016c0000067ab9 */ /* 0x000fe40000000a00 */
[----:B------:R-:W-:-:S02]  /*3370*/  IMAD R30, R25, UR6, RZ ;  /* 0x00000006191e7c24 */ /* 0x000fc4000f8e02ff */
[----:B------:R-:W-:Y:S02]  /*3380*/  IMAD.IADD R29, R29, 0x1, R7 ;  /* 0x000000011d1d7824 */ /* 0x000fe400078e0207 */
[C-C-:B------:R-:W-:Y:S01]  /*3390*/  IMAD R31, R35.reuse, UR7, R30.reuse ;  /* 0x00000007231f7c24 */ /* 0x140fe2000f8e021e */
[----:B------:R-:W-:Y:S01]  /*33a0*/  PRMT R30, RZ, 0x7610, R30 ;  /* 0x00007610ff1e7816 */ /* 0x000fe2000000001e */
[----:B------:R-:W-:-:S03]  /*33b0*/  IMAD.WIDE.U32 R6, R35, UR6, R28 ;  /* 0x0000000623067c25 */ /* 0x000fc6000f8e001c */
[----:B------:R-:W-:-:S04]  /*33c0*/  IADD3 R6, P2, R6, UR10, RZ ;  /* 0x0000000a06067c10 */ /* 0x000fc8000ff5e0ff */
[----:B------:R-:W-:Y:S01]  /*33d0*/  IADD3.X R7, R7, UR11, R31, P2, !PT ;  /* 0x0000000b07077c10 */ /* 0x000fe200097fe41f */
[----:B------:R-:W-:Y:S08]  /*33e0*/  @P5 BRA `(.L_x_40) ;  /* 0x0000000000045947 */ /* 0x000ff00003800000 */
[----:B------:R0:W5:Y:S02]  /*33f0*/  LDG.E.U8 R30, desc[UR16][R6.64] ;  /* 0x00000010061e7981 */ /* 0x000164000c1e1100 */
.L_x_40:
[----:B------:R-:W-:Y:S05]  /*3400*/  BSYNC B1 ;  /* 0x0000000000017941 */ /* 0x000fea0003800000 */
.L_x_39:
[----:B-----5:R-:W-:Y:S01]  /*3410*/  LOP3.LUT R30, R30, 0xff, RZ, 0xc0, !PT ;  /* 0x000000ff1e1e7812 */ /* 0x020fe200078ec0ff */
[----:B------:R-:W-:Y:S01]  /*3420*/  BSSY B1, `(.L_x_41) ;  /* 0x000000b000017945 */ /* 0x000fe20003800000 */
[----:B------:R-:W-:Y:S02]  /*3430*/  ISETP.LT.OR P4, PT, R27, 0x2, !P1 ;  /* 0x000000021b00780c */ /* 0x000fe40004f81670 */
[----:B------:R-:W-:-:S05]  /*3440*/  F2FP.F16.E5M2.UNPACK_B R30, R30 ;  /* 0x0000001eff1e723e */ /* 0x000fca00020004ff */
[----:B------:R-:W-:-:S05]  /*3450*/  HADD2.F32 R30, -RZ, R30.H0_H0 ;  /* 0x2000001eff1e7230 */ /* 0x000fca0000004100 */
[----:B------:R-:W-:-:S04]  /*3460*/  FMUL R30, R30, R9 ;  /* 0x000000091e1e7220 */ /* 0x000fc80000400000 */
[----:B--2---:R-:W-:-:S05]  /*3470*/  FFMA R30, R141, R8, R30 ;  /* 0x000000088d1e7223 */ /* 0x004fca000000001e */
[----:B------:R-:W-:Y:S02]  /*3480*/  F2FP.SATFINITE.E5M2.F32.PACK_AB_MERGE_C R31, RZ, R30, RZ ;  /* 0x0000001eff1f723e */ /* 0x000fe400048060ff */
[----:B------:R-:W-:-:S03]  /*3490*/  PRMT R30, RZ, 0x7610, R30 ;  /* 0x00007610ff1e7816 */ /* 0x000fc6000000001e */
[----:B------:R1:W-:Y:S01]  /*34a0*/  @!P5 STG.E.U8 desc[UR16][R12.64], R31 ;  /* 0x0000001f0c00d986 */ /* 0x0003e2000c101110 */
[----:B------:R-:W-:Y:S05]  /*34b0*/  @P4 BRA `(.L_x_42) ;  /* 0x0000000000044947 */ /* 0x000fea0003800000 */
[----:B------:R2:W5:Y:S02]  /*34c0*/  LDG.E.U8 R30, desc[UR16][R6.64+0x1] ;  /* 0x00000110061e7981 */ /* 0x000564000c1e1100 */
.L_x_42:
[----:B------:R-:W-:Y:S05]  /*34d0*/  BSYNC B1 ;  /* 0x0000000000017941 */ /* 0x000fea0003800000 */
.L_x_41:
[----:B-----5:R-:W-:Y:S01]  /*34e0*/  LOP3.LUT R30, R30, 0xff, RZ, 0xc0, !PT ;  /* 0x000000ff1e1e7812 */ /* 0x020fe200078ec0ff */
[----:B------:R-:W-:Y:S01]  /*34f0*/  BSSY B1, `(.L_x_43) ;  /* 0x0000013000017945 */ /* 0x000fe20003800000 */
[----:B-1----:R-:W-:Y:S02]  /*3500*/  IADD3 R31, P2, R35, 0x8, RZ ;  /* 0x00000008231f7810 */ /* 0x002fe40007f5e0ff */
[----:B------:R-:W-:-:S03]  /*3510*/  F2FP.F16.E5M2.UNPACK_B R30, R30 ;  /* 0x0000001eff1e723e */ /* 0x000fc600020004ff */
[----:B------:R-:W-:Y:S01]  /*3520*/  IMAD.X R24, RZ, RZ, R25, P2 ;  /* 0x000000ffff187224 */ /* 0x000fe200010e0619 */
[----:B------:R-:W-:Y:S01]  /*3530*/  ISETP.GE.AND P2, PT, R33, 0x9, PT ;  /* 0x000000092100780c */ /* 0x000fe20003f46270 */
[----:B------:R-:W-:Y:S02]  /*3540*/  HADD2.F32 R30, -RZ, R30.H0_H0 ;  /* 0x2000001eff1e7230 */ /* 0x000fe40000004100 */
[----:B------:R-:W-:Y:S01]  /*3550*/  IMAD R24, R24, UR6, RZ ;  /* 0x0000000618187c24 */ /* 0x000fe2000f8e02ff */
[----:B------:R-:W-:Y:S01]  /*3560*/  ISETP.LT.OR P5, PT, R27, 0x1, !P2 ;  /* 0x000000011b00780c */ /* 0x000fe200057a1670 */
[----:B------:R-:W-:-:S04]  /*3570*/  IMAD.WIDE.U32 R28, R31, UR6, R28 ;  /* 0x000000061f1c7c25 */ /* 0x000fc8000f8e001c */
[----:B------:R-:W-:Y:S01]  /*3580*/  FMUL R25, R30, R9 ;  /* 0x000000091e197220 */ /* 0x000fe20000400000 */
[----:B------:R-:W-:-:S03]  /*3590*/  IMAD R31, R31, UR7, R24 ;  /* 0x000000071f1f7c24 */ /* 0x000fc6000f8e0218 */
[----:B------:R-:W-:Y:S01]  /*35a0*/  FFMA R25, R140, R8, R25 ;  /* 0x000000088c197223 */ /* 0x000fe20000000019 */
[----:B------:R-:W-:Y:S02]  /*35b0*/  IADD3 R24, P6, R28, UR10, RZ ;  /* 0x0000000a1c187c10 */ /* 0x000fe4000ffde0ff */
[----:B------:R-:W-:Y:S02]  /*35c0*/  PRMT R28, RZ, 0x7610, R28 ;  /* 0x00007610ff1c7816 */ /* 0x000fe4000000001c */
[----:B------:R-:W-:Y:S02]  /*35d0*/  F2FP.SATFINITE.E5M2.F32.PACK_AB_MERGE_C R33, RZ, R25, RZ ;  /* 0x00000019ff21723e */ /* 0x000fe400048060ff */
[----:B------:R-:W-:-:S03]  /*35e0*/  IADD3.X R25, R29, UR11, R31, P6, !PT ;  /* 0x0000000b1d197c10 */ /* 0x000fc6000b7fe41f */
[----:B------:R1:W-:Y:S01]  /*35f0*/  @!P4 STG.E.U8 desc[UR16][R12.64+0x1], R33 ;  /* 0x000001210c00c986 */ /* 0x0003e2000c101110 */
[----:B------:R-:W-:Y:S05]  /*3600*/  @P5 BRA `(.L_x_44) ;  /* 0x0000000000045947 */ /* 0x000fea0003800000 */
[----:B------:R3:W5:Y:S02]  /*3610*/  LDG.E.U8 R28, desc[UR16][R24.64] ;  /* 0x00000010181c7981 */ /* 0x000764000c1e1100 */
.L_x_44:
[----:B------:R-:W-:Y:S05]  /*3620*/  BSYNC B1 ;  /* 0x0000000000017941 */ /* 0x000fea0003800000 */
.L_x_43:
[----:B-----5:R-:W-:Y:S01]  /*3630*/  LOP3.LUT R28, R28, 0xff, RZ, 0xc0, !PT ;  /* 0x000000ff1c1c7812 */ /* 0x020fe200078ec0ff */
[----:B------:R-:W-:Y:S01]  /*3640*/  BSSY B1, `(.L_x_45) ;  /* 0x000000b000017945 */ /* 0x000fe20003800000 */
[----:B------:R-:W-:Y:S02]  /*3650*/  ISETP.LT.OR P4, PT, R27, 0x2, !P2 ;  /* 0x000000021b00780c */ /* 0x000fe40005781670 */
[----:B------:R-:W-:-:S05]  /*3660*/  F2FP.F16.E5M2.UNPACK_B R28, R28 ;  /* 0x0000001cff1c723e */ /* 0x000fca00020004ff */
[----:B------:R-:W-:-:S05]  /*3670*/  HADD2.F32 R28, -RZ, R28.H0_H0 ;  /* 0x2000001cff1c7230 */ /* 0x000fca0000004100 */
[----:B------:R-:W-:-:S04]  /*3680*/  FMUL R28, R28, R9 ;  /* 0x000000091c1c7220 */ /* 0x000fc80000400000 */
[----:B------:R-:W-:-:S05]  /*3690*/  FFMA R28, R139, R8, R28 ;  /* 0x000000088b1c7223 */ /* 0x000fca000000001c */
[----:B------:R-:W-:Y:S02]  /*36a0*/  F2FP.SATFINITE.E5M2.F32.PACK_AB_MERGE_C R29, RZ, R28, RZ ;  /* 0x0000001cff1d723e */ /* 0x000fe400048060ff */
[----:B------:R-:W-:-:S03]  /*36b0*/  PRMT R28, RZ, 0x7610, R28 ;  /* 0x00007610ff1c7816 */ /* 0x000fc6000000001c */
[----:B------:R4:W-:Y:S01]  /*36c0*/  @!P5 STG.E.U8 desc[UR16][R10.64], R29 ;  /* 0x0000001d0a00d986 */ /* 0x0009e2000c101110 */
[----:B------:R-:W-:Y:S05]  /*36d0*/  @P4 BRA `(.L_x_46) ;  /* 0x0000000000044947 */ /* 0x000fea0003800000 */
[----:B------:R0:W5:Y:S02]  /*36e0*/  LDG.E.U8 R28, desc[UR16][R24.64+0x1] ;  /* 0x00000110181c7981 */ /* 0x000164000c1e1100 */
.L_x_46:
[----:B------:R-:W-:Y:S05]  /*36f0*/  BSYNC B1 ;  /* 0x0000000000017941 */ /* 0x000fea0003800000 */
.L_x_45:
[----:B-----5:R-:W-:Y:S01]  /*3700*/  LOP3.LUT R28, R28, 0xff, RZ, 0xc0, !PT ;  /* 0x000000ff1c1c7812 */ /* 0x020fe200078ec0ff */
[----:B------:R-:W-:Y:S01]  /*3710*/  BSSY B1, `(.L_x_47) ;  /* 0x000000b000017945 */ /* 0x000fe20003800000 */
[----:B------:R-:W-:Y:S02]  /*3720*/  ISETP.LT.OR P5, PT, R27, 0x9, !P1 ;  /* 0x000000091b00780c */ /* 0x000fe40004fa1670 */
[----:B------:R-:W-:-:S05]  /*3730*/  F2FP.F16.E5M2.UNPACK_B R28, R28 ;  /* 0x0000001cff1c723e */ /* 0x000fca00020004ff */
[----:B------:R-:W-:-:S05]  /*3740*/  HADD2.F32 R28, -RZ, R28.H0_H0 ;  /* 0x2000001cff1c7230 */ /* 0x000fca0000004100 */
[----:B----4-:R-:W-:Y:S01]  /*3750*/  FMUL R29, R28, R9 ;  /* 0x000000091c1d7220 */ /* 0x010fe20000400000 */
[----:B------:R-:W-:-:S03]  /*3760*/  PRMT R28, RZ, 0x7610, R28 ;  /* 0x00007610ff1c7816 */ /* 0x000fc6000000001c */
[----:B------:R-:W-:-:S05]  /*3770*/  FFMA R29, R138, R8, R29 ;  /* 0x000000088a1d7223 */ /* 0x000fca000000001d */
[----:B------:R-:W-:-:S05]  /*3780*/  F2FP.SATFINITE.E5M2.F32.PACK_AB_MERGE_C R29, RZ, R29, RZ ;  /* 0x0000001dff1d723e */ /* 0x000fca00048060ff */
[----:B------:R4:W-:Y:S01]  /*3790*/  @!P4 STG.E.U8 desc[UR16][R10.64+0x1], R29 ;  /* 0x0000011d0a00c986 */ /* 0x0009e2000c101110 */
[----:B------:R-:W-:Y:S05]  /*37a0*/  @P5 BRA `(.L_x_48) ;  /* 0x0000000000045947 */ /* 0x000fea0003800000 */
[----:B------:R0:W5:Y:S02]  /*37b0*/  LDG.E.U8 R28, desc[UR16][R6.64+0x8] ;  /* 0x00000810061c7981 */ /* 0x000164000c1e1100 */
.L_x_48:
[----:B------:R-:W-:Y:S05]  /*37c0*/  BSYNC B1 ;  /* 0x0000000000017941 */ /* 0x000fea0003800000 */
.L_x_47:
[----:B-----5:R-:W-:Y:S01]  /*37d0*/  LOP3.LUT R28, R28, 0xff, RZ, 0xc0, !PT ;  /* 0x000000ff1c1c7812 */ /* 0x020fe200078ec0ff */
[----:B------:R-:W-:Y:S01]  /*37e0*/  BSSY B1, `(.L_x_49) ;  /* 0x000000b000017945 */ /* 0x000fe20003800000 */
[----:B------:R-:W-:Y:S02]  /*37f0*/  ISETP.LT.OR P4, PT, R27, 0xa, !P1 ;  /* 0x0000000a1b00780c */ /* 0x000fe40004f81670 */
[----:B------:R-:W-:-:S05]  /*3800*/  F2FP.F16.E5M2.UNPACK_B R28, R28 ;  /* 0x0000001cff1c723e */ /* 0x000fca00020004ff */
[----:B------:R-:W-:-:S05]  /*3810*/  HADD2.F32 R28, -RZ, R28.H0_H0 ;  /* 0x2000001cff1c7230 */ /* 0x000fca0000004100 */
[----:B------:R-:W-:-:S04]  /*3820*/  FMUL R28, R28, R9 ;  /* 0x000000091c1c7220 */ /* 0x000fc80000400000 */
[----:B------:R-:W-:-:S05]  /*3830*/  FFMA R28, R137, R8, R28 ;  /* 0x00000008891c7223 */ /* 0x000fca000000001c */
[----:B----4-:R-:W-:Y:S02]  /*3840*/  F2FP.SATFINITE.E5M2.F32.PACK_AB_MERGE_C R29, RZ, R28, RZ ;  /* 0x0000001cff1d723e */ /* 0x010fe400048060ff */
[----:B------:R-:W-:-:S03]  /*3850*/  PRMT R28, RZ, 0x7610, R28 ;  /* 0x00007610ff1c7816 */ /* 0x000fc6000000001c */
[----:B------:R4:W-:Y:S01]  /*3860*/  @!P5 STG.E.U8 desc[UR16][R12.64+0x8], R29 ;  /* 0x0000081d0c00d986 */ /* 0x0009e2000c101110 */
[----:B------:R-:W-:Y:S05]  /*3870*/  @P4 BRA `(.L_x_50) ;  /* 0x0000000000044947 */ /* 0x000fea0003800000 */
[----:B------:R0:W5:Y:S02]  /*3880*/  LDG.E.U8 R28, desc[UR16][R6.64+0x9] ;  /* 0x00000910061c7981 */ /* 0x000164000c1e1100 */
.L_x_50:
[----:B------:R-:W-:Y:S05]  /*3890*/  BSYNC B1 ;  /* 0x0000000000017941 */ /* 0x000fea0003800000 */
.L_x_49:
        /* <DEDUP_REMOVED lines=12> */
.L_x_52:
[----:B------:R-:W-:Y:S05]  /*3960*/  BSYNC B1 ;  /* 0x0000000000017941 */ /* 0x000fea0003800000 */
.L_x_51:
        /* <DEDUP_REMOVED lines=12> */
.L_x_54:
[----:B------:R-:W-:Y:S05]  /*3a30*/  BSYNC B1 ;  /* 0x0000000000017941 */ /* 0x000fea0003800000 */
.L_x_53:
        /* <DEDUP_REMOVED lines=12> */
.L_x_56:
[----:B------:R-:W-:Y:S05]  /*3b00*/  BSYNC B1 ;  /* 0x0000000000017941 */ /* 0x000fea0003800000 */
.L_x_55:
        /* <DEDUP_REMOVED lines=12> */
.L_x_58:
[----:B------:R-:W-:Y:S05]  /*3bd0*/  BSYNC B1 ;  /* 0x0000000000017941 */ /* 0x000fea0003800000 */
.L_x_57:
        /* <DEDUP_REMOVED lines=12> */
.L_x_60:
[----:B------:R-:W-:Y:S05]  /*3ca0*/  BSYNC B1 ;  /* 0x0000000000017941 */ /* 0x000fea0003800000 */
.L_x_59:
        /* <DEDUP_REMOVED lines=12> */
.L_x_62:
[----:B------:R-:W-:Y:S05]  /*3d70*/  BSYNC B1 ;  /* 0x0000000000017941 */ /* 0x000fea0003800000 */
.L_x_61:
        /* <DEDUP_REMOVED lines=12> */
.L_x_64:
[----:B------:R-:W-:Y:S05]  /*3e40*/  BSYNC B1 ;  /* 0x0000000000017941 */ /* 0x000fea0003800000 */
.L_x_63:
        /* <DEDUP_REMOVED lines=12> */
.L_x_66:
[----:B------:R-:W-:Y:S05]  /*3f10*/  BSYNC B1 ;  /* 0x0000000000017941 */ /* 0x000fea0003800000 */
.L_x_65:
        /* <DEDUP_REMOVED lines=12> */
.L_x_68:
[----:B------:R-:W-:Y:S05]  /*3fe0*/  BSYNC B1 ;  /* 0x0000000000017941 */ /* 0x000fea0003800000 */
.L_x_67:
        /* <DEDUP_REMOVED lines=12> */
.L_x_70:
[----:B------:R-:W-:Y:S05]  /*40b0*/  BSYNC B1 ;  /* 0x0000000000017941 */ /* 0x000fea0003800000 */
.L_x_69:
        /* <DEDUP_REMOVED lines=12> */
.L_x_72:
[----:B------:R-:W-:Y:S05]  /*4180*/  BSYNC B1 ;  /* 0x0000000000017941 */ /* 0x000fea0003800000 */
.L_x_71:
        /* <DEDUP_REMOVED lines=12> */
.L_x_74:
[----:B------:R-:W-:Y:S05]  /*4250*/  BSYNC B1 ;  /* 0x0000000000017941 */ /* 0x000fea0003800000 */
.L_x_73:
        /* <DEDUP_REMOVED lines=12> */
.L_x_76:
[----:B------:R-:W-:Y:S05]  /*4320*/  BSYNC B1 ;  /* 0x0000000000017941 */ /* 0x000fea0003800000 */
.L_x_75:
        /* <DEDUP_REMOVED lines=12> */
.L_x_78:
[----:B------:R-:W-:Y:S05]  /*43f0*/  BSYNC B1 ;  /* 0x0000000000017941 */ /* 0x000fea0003800000 */
.L_x_77:
        /* <DEDUP_REMOVED lines=12> */
.L_x_80:
[----:B------:R-:W-:Y:S05]  /*44c0*/  BSYNC B1 ;  /* 0x0000000000017941 */ /* 0x000fea0003800000 */
.L_x_79:
        /* <DEDUP_REMOVED lines=12> */
.L_x_82:
[----:B------:R-:W-:Y:S05]  /*4590*/  BSYNC B1 ;  /* 0x0000000000017941 */ /* 0x000fea0003800000 */
.L_x_81:
        /* <DEDUP_REMOVED lines=12> */
.L_x_84:
[----:B------:R-:W-:Y:S05]  /*4660*/  BSYNC B1 ;  /* 0x0000000000017941 */ /* 0x000fea0003800000 */
.L_x_83:
        /* <DEDUP_REMOVED lines=12> */
.L_x_86:
[----:B------:R-:W-:Y:S05]  /*4730*/  BSYNC B1 ;  /* 0x0000000000017941 */ /* 0x000fea0003800000 */
.L_x_85:
        /* <DEDUP_REMOVED lines=12> */
.L_x_88:
[----:B------:R-:W-:Y:S05]  /*4800*/  BSYNC B1 ;  /* 0x0000000000017941 */ /* 0x000fea0003800000 */
.L_x_87:
        /* <DEDUP_REMOVED lines=12> */
.L_x_90:
[----:B------:R-:W-:Y:S05]  /*48d0*/  BSYNC B1 ;  /* 0x0000000000017941 */ /* 0x000fea0003800000 */
.L_x_89:
        /* <DEDUP_REMOVED lines=12> */
.L_x_92:
[----:B------:R-:W-:Y:S05]  /*49a0*/  BSYNC B1 ;  /* 0x0000000000017941 */ /* 0x000fea0003800000 */
.L_x_91:
        /* <DEDUP_REMOVED lines=12> */
.L_x_94:
[----:B------:R-:W-:Y:S05]  /*4a70*/  BSYNC B1 ;  /* 0x0000000000017941 */ /* 0x000fea0003800000 */
.L_x_93:
        /* <DEDUP_REMOVED lines=12> */
.L_x_96:
[----:B------:R-:W-:Y:S05]  /*4b40*/  BSYNC B1 ;  /* 0x0000000000017941 */ /* 0x000fea0003800000 */
.L_x_95:
        /* <DEDUP_REMOVED lines=12> */
.L_x_98:
[----:B------:R-:W-:Y:S05]  /*4c10*/  BSYNC B1 ;  /* 0x0000000000017941 */ /* 0x000fea0003800000 */
.L_x_97:
        /* <DEDUP_REMOVED lines=12> */
.L_x_100:
[----:B------:R-:W-:Y:S05]  /*4ce0*/  BSYNC B1 ;  /* 0x0000000000017941 */ /* 0x000fea0003800000 */
.L_x_99:
        /* <DEDUP_REMOVED lines=12> */
.L_x_102:
[----:B------:R-:W-:Y:S05]  /*4db0*/  BSYNC B1 ;  /* 0x0000000000017941 */ /* 0x000fea0003800000 */
.L_x_101:
        /* <DEDUP_REMOVED lines=12> */
.L_x_104:
[----:B------:R-:W-:Y:S05]  /*4e80*/  BSYNC B1 ;  /* 0x0000000000017941 */ /* 0x000fea0003800000 */
.L_x_103:
        /* <DEDUP_REMOVED lines=12> */
.L_x_106:
[----:B------:R-:W-:Y:S05]  /*4f50*/  BSYNC B1 ;  /* 0x0000000000017941 */ /* 0x000fea0003800000 */
.L_x_105:
        /* <DEDUP_REMOVED lines=12> */
.L_x_108:
[----:B------:R-:W-:Y:S05]  /*5020*/  BSYNC B1 ;  /* 0x0000000000017941 */ /* 0x000fea0003800000 */
.L_x_107:
        /* <DEDUP_REMOVED lines=12> */
.L_x_110:
[----:B------:R-:W-:Y:S05]  /*50f0*/  BSYNC B1 ;  /* 0x0000000000017941 */ /* 0x000fea0003800000 */
.L_x_109:
        /* <DEDUP_REMOVED lines=12> */
.L_x_112:
[----:B------:R-:W-:Y:S05]  /*51c0*/  BSYNC B1 ;  /* 0x0000000000017941 */ /* 0x000fea0003800000 */
.L_x_111:
        /* <DEDUP_REMOVED lines=12> */
.L_x_114:
[----:B------:R-:W-:Y:S05]  /*5290*/  BSYNC B1 ;  /* 0x0000000000017941 */ /* 0x000fea0003800000 */
.L_x_113:
        /* <DEDUP_REMOVED lines=12> */
.L_x_116:
[----:B------:R-:W-:Y:S05]  /*5360*/  BSYNC B1 ;  /* 0x0000000000017941 */ /* 0x000fea0003800000 */
.L_x_115:
        /* <DEDUP_REMOVED lines=12> */
.L_x_118:
[----:B------:R-:W-:Y:S05]  /*5430*/  BSYNC B1 ;  /* 0x0000000000017941 */ /* 0x000fea0003800000 */
.L_x_117:
        /* <DEDUP_REMOVED lines=12> */
.L_x_120:
[----:B------:R-:W-:Y:S05]  /*5500*/  BSYNC B1 ;  /* 0x0000000000017941 */ /* 0x000fea0003800000 */
.L_x_119:
        /* <DEDUP_REMOVED lines=12> */
.L_x_122:
[----:B------:R-:W-:Y:S05]  /*55d0*/  BSYNC B1 ;  /* 0x0000000000017941 */ /* 0x000fea0003800000 */
.L_x_121:
        /* <DEDUP_REMOVED lines=12> */
.L_x_124:
[----:B------:R-:W-:Y:S05]  /*56a0*/  BSYNC B1 ;  /* 0x0000000000017941 */ /* 0x000fea0003800000 */
.L_x_123:
        /* <DEDUP_REMOVED lines=12> */
.L_x_126:
[----:B------:R-:W-:Y:S05]  /*5770*/  BSYNC B1 ;  /* 0x0000000000017941 */ /* 0x000fea0003800000 */
.L_x_125:
        /* <DEDUP_REMOVED lines=12> */
.L_x_128:
[----:B------:R-:W-:Y:S05]  /*5840*/  BSYNC B1 ;  /* 0x0000000000017941 */ /* 0x000fea0003800000 */
.L_x_127:
        /* <DEDUP_REMOVED lines=12> */
.L_x_130:
[----:B------:R-:W-:Y:S05]  /*5910*/  BSYNC B1 ;  /* 0x0000000000017941 */ /* 0x000fea0003800000 */
.L_x_129:
        /* <DEDUP_REMOVED lines=12> */
.L_x_132:
[----:B------:R-:W-:Y:S05]  /*59e0*/  BSYNC B1 ;  /* 0x0000000000017941 */ /* 0x000fea0003800000 */
.L_x_131:
        /* <DEDUP_REMOVED lines=12> */
.L_x_134:
[----:B------:R-:W-:Y:S05]  /*5ab0*/  BSYNC B1 ;  /* 0x0000000000017941 */ /* 0x000fea0003800000 */
.L_x_133:
        /* <DEDUP_REMOVED lines=12> */
.L_x_136:
[----:B------:R-:W-:Y:S05]  /*5b80*/  BSYNC B1 ;  /* 0x0000000000017941 */ /* 0x000fea0003800000 */
.L_x_135:
        /* <DEDUP_REMOVED lines=12> */
.L_x_138:
[----:B------:R-:W-:Y:S05]  /*5c50*/  BSYNC B1 ;  /* 0x0000000000017941 */ /* 0x000fea0003800000 */
.L_x_137:
        /* <DEDUP_REMOVED lines=12> */
.L_x_140:
[----:B------:R-:W-:Y:S05]  /*5d20*/  BSYNC B1 ;  /* 0x0000000000017941 */ /* 0x000fea0003800000 */
.L_x_139:
        /* <DEDUP_REMOVED lines=12> */
.L_x_142:
[----:B------:R-:W-:Y:S05]  /*5df0*/  BSYNC B1 ;  /* 0x0000000000017941 */ /* 0x000fea0003800000 */
.L_x_141:
        /* <DEDUP_REMOVED lines=12> */
.L_x_144:
[----:B------:R-:W-:Y:S05]  /*5ec0*/  BSYNC B1 ;  /* 0x0000000000017941 */ /* 0x000fea0003800000 */
.L_x_143:
        /* <DEDUP_REMOVED lines=12> */
.L_x_146:
[----:B------:R-:W-:Y:S05]  /*5f90*/  BSYNC B1 ;  /* 0x0000000000017941 */ /* 0x000fea0003800000 */
.L_x_145:
        /* <DEDUP_REMOVED lines=12> */
.L_x_148:
[----:B------:R-:W-:Y:S05]  /*6060*/  BSYNC B1 ;  /* 0x0000000000017941 */ /* 0x000fea0003800000 */
.L_x_147:
[----:B-----5:R-:W-:Y:S01]  /*6070*/  LOP3.LUT R28, R28, 0xff, RZ, 0xc0, !PT ;  /* 0x000000ff1c1c7812 */ /* 0x020fe200078ec0ff */
[----:B------:R-:W-:Y:S01]  /*6080*/  BSSY B1, `(.L_x_149) ;  /* 0x000000b000017945 */ /* 0x000fe20003800000 */
[----:B------:R-:W-:Y:S02]  /*6090*/  ISETP.LT.OR P4, PT, R27, 0x6a, !P2 ;  /* 0x0000006a1b00780c */ /* 0x000fe40005781670 */
[----:B------:R-:W-:-:S05]  /*60a0*/  F2FP.F16.E5M2.UNPACK_B R28, R28 ;  /* 0x0000001cff1c723e */ /* 0x000fca00020004ff */
[----:B------:R-:W-:-:S05]  /*60b0*/  HADD2.F32 R28, -RZ, R28.H0_H0 ;  /* 0x2000001cff1c7230 */ /* 0x000fca0000004100 */
[----:B------:R-:W-:-:S04]  /*60c0*/  FMUL R28, R28, R9 ;  /* 0x000000091c1c7220 */ /* 0x000fc80000400000 */
[----:B------:R-:W-:Y:S01]  /*60d0*/  FFMA R28, R23, R8, R28 ;  /* 0x00000008171c7223 */ /* 0x000fe2000000001c */
[----:B------:R-:W-:-:S04]  /*60e0*/  PRMT R23, RZ, 0x7610, R23 ;  /* 0x00007610ff177816 */ /* 0x000fc80000000017 */
[----:B----4-:R-:W-:-:S05]  /*60f0*/  F2FP.SATFINITE.E5M2.F32.PACK_AB_MERGE_C R29, RZ, R28, RZ ;  /* 0x0000001cff1d723e */ /* 0x010fca00048060ff */
[----:B------:R4:W-:Y:S01]  /*6100*/  @!P5 STG.E.U8 desc[UR16][R10.64+0x68], R29 ;  /* 0x0000681d0a00d986 */ /* 0x0009e2000c101110 */
[----:B------:R-:W-:Y:S05]  /*6110*/  @P4 BRA `(.L_x_150) ;  /* 0x0000000000044947 */ /* 0x000fea0003800000 */
[----:B------:R0:W5:Y:S02]  /*6120*/  LDG.E.U8 R23, desc[UR16][R24.64+0x69] ;  /* 0x0000691018177981 */ /* 0x000164000c1e1100 */
.L_x_150:
[----:B------:R-:W-:Y:S05]  /*6130*/  BSYNC B1 ;  /* 0x0000000000017941 */ /* 0x000fea0003800000 */
.L_x_149:
        /* <DEDUP_REMOVED lines=8> */
[----:B------:R-:W-:-:S05]  /*61c0*/  F2FP.SATFINITE.E5M2.F32.PACK_AB_MERGE_C R23, RZ, R23, RZ ;  /* 0x00000017ff17723e */ /* 0x000fca00048060ff */
[----:B------:R0:W-:Y:S01]  /*61d0*/  @!P4 STG.E.U8 desc[UR16][R10.64+0x69], R23 ;  /* 0x000069170a00c986 */ /* 0x0001e2000c101110 */
[----:B------:R-:W-:Y:S05]  /*61e0*/  @P5 BRA `(.L_x_152) ;  /* 0x0000000000045947 */ /* 0x000fea0003800000 */
[----:B------:R0:W5:Y:S02]  /*61f0*/  LDG.E.U8 R22, desc[UR16][R6.64+0x70] ;  /* 0x0000701006167981 */ /* 0x000164000c1e1100 */
.L_x_152:
[----:B------:R-:W-:Y:S05]  /*6200*/  BSYNC B1 ;  /* 0x0000000000017941 */ /* 0x000fea0003800000 */
.L_x_151:
        /* <DEDUP_REMOVED lines=8> */
[----:B0-----:R-:W-:-:S05]  /*6290*/  F2FP.SATFINITE.E5M2.F32.PACK_AB_MERGE_C R23, RZ, R22, RZ ;  /* 0x00000016ff17723e */ /* 0x001fca00048060ff */
[----:B------:R0:W-:Y:S01]  /*62a0*/  @!P5 STG.E.U8 desc[UR16][R12.64+0x70], R23 ;  /* 0x000070170c00d986 */ /* 0x0001e2000c101110 */
[----:B------:R-:W-:Y:S05]  /*62b0*/  @P4 BRA `(.L_x_154) ;  /* 0x0000000000044947 */ /* 0x000fea0003800000 */
[----:B------:R0:W5:Y:S02]  /*62c0*/  LDG.E.U8 R21, desc[UR16][R6.64+0x71] ;  /* 0x0000711006157981 */ /* 0x000164000c1e1100 */
.L_x_154:
[----:B------:R-:W-:Y:S05]  /*62d0*/  BSYNC B1 ;  /* 0x0000000000017941 */ /* 0x000fea0003800000 */
.L_x_153:
        /* <DEDUP_REMOVED lines=12> */
.L_x_156:
[----:B------:R-:W-:Y:S05]  /*63a0*/  BSYNC B1 ;  /* 0x0000000000017941 */ /* 0x000fea0003800000 */
.L_x_155:
        /* <DEDUP_REMOVED lines=12> */
.L_x_158:
[----:B------:R-:W-:Y:S05]  /*6470*/  BSYNC B1 ;  /* 0x0000000000017941 */ /* 0x000fea0003800000 */
.L_x_157:
        /* <DEDUP_REMOVED lines=12> */
.L_x_160:
[----:B------:R-:W-:Y:S05]  /*6540*/  BSYNC B1 ;  /* 0x0000000000017941 */ /* 0x000fea0003800000 */
.L_x_159:
        /* <DEDUP_REMOVED lines=12> */
.L_x_162:
[----:B------:R-:W-:Y:S05]  /*6610*/  BSYNC B1 ;  /* 0x0000000000017941 */ /* 0x000fea0003800000 */
.L_x_161:
[----:B-----5:R-:W-:Y:S01]  /*6620*/  LOP3.LUT R15, R15, 0xff, RZ, 0xc0, !PT ;  /* 0x000000ff0f0f7812 */ /* 0x020fe200078ec0ff */
[----:B------:R-:W-:Y:S01]  /*6630*/  BSSY B1, `(.L_x_163) ;  /* 0x000000b000017945 */ /* 0x000fe20003800000 */
[----:B------:R-:W-:Y:S02]  /*6640*/  ISETP.LT.OR P4, PT, R27, 0x79, !P2 ;  /* 0x000000791b00780c */ /* 0x000fe40005781670 */
[----:B------:R-:W-:-:S05]  /*6650*/  F2FP.F16.E5M2.UNPACK_B R15, R15 ;  /* 0x0000000fff0f723e */ /* 0x000fca00020004ff */
[----:B0-2---:R-:W-:-:S05]  /*6660*/  HADD2.F32 R6, -RZ, R15.H0_H0 ;  /* 0x2000000fff067230 */ /* 0x005fca0000004100 */
[----:B------:R-:W-:Y:S01]  /*6670*/  FMUL R7, R6, R9 ;  /* 0x0000000906077220 */ /* 0x000fe20000400000 */
[----:B------:R-:W-:-:S03]  /*6680*/  PRMT R6, RZ, 0x7610, R6 ;  /* 0x00007610ff067816 */ /* 0x000fc60000000006 */
[----:B------:R-:W-:-:S05]  /*6690*/  FFMA R7, R14, R8, R7 ;  /* 0x000000080e077223 */ /* 0x000fca0000000007 */
[----:B------:R-:W-:-:S05]  /*66a0*/  F2FP.SATFINITE.E5M2.F32.PACK_AB_MERGE_C R7, RZ, R7, RZ ;  /* 0x00000007ff07723e */ /* 0x000fca00048060ff */
[----:B------:R0:W-:Y:S01]  /*66b0*/  @!P1 STG.E.U8 desc[UR16][R12.64+0x79], R7 ;  /* 0x000079070c009986 */ /* 0x0001e2000c101110 */
[----:B------:R-:W-:Y:S05]  /*66c0*/  @P4 BRA `(.L_x_164) ;  /* 0x0000000000044947 */ /* 0x000fea0003800000 */
[----:B------:R2:W5:Y:S02]  /*66d0*/  LDG.E.U8 R6, desc[UR16][R24.64+0x78] ;  /* 0x0000781018067981 */ /* 0x000564000c1e1100 */
.L_x_164:
[----:B------:R-:W-:Y:S05]  /*66e0*/  BSYNC B1 ;  /* 0x0000000000017941 */ /* 0x000fea0003800000 */
.L_x_163:
[----:B-----5:R-:W-:Y:S01]  /*66f0*/  LOP3.LUT R6, R6, 0xff, RZ, 0xc0, !PT ;  /* 0x000000ff06067812 */ /* 0x020fe200078ec0ff */
[----:B------:R-:W-:Y:S01]  /*6700*/  BSSY B1, `(.L_x_165) ;  /* 0x000000b000017945 */ /* 0x000fe20003800000 */
[----:B------:R-:W-:Y:S02]  /*6710*/  ISETP.LT.OR P2, PT, R27, 0x7a, !P2 ;  /* 0x0000007a1b00780c */ /* 0x000fe40005741670 */
[----:B------:R-:W-:-:S05]  /*6720*/  F2FP.F16.E5M2.UNPACK_B R6, R6 ;  /* 0x00000006ff06723e */ /* 0x000fca00020004ff */
[----:B------:R-:W-:-:S05]  /*6730*/  HADD2.F32 R6, -RZ, R6.H0_H0 ;  /* 0x20000006ff067230 */ /* 0x000fca0000004100 */
[----:B------:R-:W-:-:S04]  /*6740*/  FMUL R6, R6, R9 ;  /* 0x0000000906067220 */ /* 0x000fc80000400000 */
[----:B------:R-:W-:-:S05]  /*6750*/  FFMA R6, R17, R8, R6 ;  /* 0x0000000811067223 */ /* 0x000fca0000000006 */
[----:B0-----:R-:W-:Y:S02]  /*6760*/  F2FP.SATFINITE.E5M2.F32.PACK_AB_MERGE_C R7, RZ, R6, RZ ;  /* 0x00000006ff07723e */ /* 0x001fe400048060ff */
[----:B------:R-:W-:-:S03]  /*6770*/  PRMT R6, RZ, 0x7610, R6 ;  /* 0x00007610ff067816 */ /* 0x000fc60000000006 */
[----:B------:R0:W-:Y:S01]  /*6780*/  @!P4 STG.E.U8 desc[UR16][R10.64+0x78], R7 ;  /* 0x000078070a00c986 */ /* 0x0001e2000c101110 */
[----:B------:R-:W-:Y:S05]  /*6790*/  @P2 BRA `(.L_x_166) ;  /* 0x0000000000042947 */ /* 0x000fea0003800000 */
[----:B------:R0:W5:Y:S02]  /*67a0*/  LDG.E.U8 R6, desc[UR16][R24.64+0x79] ;  /* 0x0000791018067981 */ /* 0x000164000c1e1100 */
.L_x_166:
[----:B------:R-:W-:Y:S05]  /*67b0*/  BSYNC B1 ;  /* 0x0000000000017941 */ /* 0x000fea0003800000 */
.L_x_165:
[----:B------:R-:W-:Y:S05]  /*67c0*/  @P2 BRA `(.L_x_167) ;  /* 0x0000001000282947 */ /* 0x000fea0003800000 */
[----:B-----5:R-:W-:-:S04]  /*67d0*/  LOP3.LUT R6, R6, 0xff, RZ, 0xc0, !PT ;  /* 0x000000ff06067812 */ /* 0x020fc800078ec0ff */
[----:B------:R-:W-:-:S05]  /*67e0*/  F2FP.F16.E5M2.UNPACK_B R6, R6 ;  /* 0x00000006ff06723e */ /* 0x000fca00020004ff */
[----:B------:R-:W-:-:S05]  /*67f0*/  HADD2.F32 R6, -RZ, R6.H0_H0 ;  /* 0x20000006ff067230 */ /* 0x000fca0000004100 */
[----:B0-----:R-:W-:-:S04]  /*6800*/  FMUL R7, R6, R9 ;  /* 0x0000000906077220 */ /* 0x001fc80000400000 */
[----:B------:R-:W-:-:S05]  /*6810*/  FFMA R7, R16, R8, R7 ;  /* 0x0000000810077223 */ /* 0x000fca0000000007 */
[----:B------:R-:W-:-:S05]  /*6820*/  F2FP.SATFINITE.E5M2.F32.PACK_AB_MERGE_C R7, RZ, R7, RZ ;  /* 0x00000007ff07723e */ /* 0x000fca00048060ff */
[----:B------:R0:W-:Y:S01]  /*6830*/  STG.E.U8 desc[UR16][R10.64+0x79], R7 ;  /* 0x000079070a007986 */ /* 0x0001e2000c101110 */
[----:B------:R-:W-:Y:S05]  /*6840*/  BRA `(.L_x_167) ;  /* 0x0000001000087947 */ /* 0x000fea0003800000 */
.L_x_38:
[----:B------:R-:W-:Y:S01]  /*6850*/  ISETP.GE.AND P2, PT, R33, 0x1, PT ;  /* 0x000000012100780c */ /* 0x000fe20003f46270 */
[-C--:B--2---:R-:W-:Y:S01]  /*6860*/  FMUL R141, R141, R8.reuse ;  /* 0x000000088d8d7220 */ /* 0x084fe20000400000 */
[-C--:B------:R-:W-:Y:S01]  /*6870*/  FMUL R140, R140, R8.reuse ;  /* 0x000000088c8c7220 */ /* 0x080fe20000400000 */
[----:B------:R-:W-:Y:S01]  /*6880*/  ISETP.GE.AND P1, PT, R33, 0x9, PT ;  /* 0x000000092100780c */ /* 0x000fe20003f26270 */
[-C--:B------:R-:W-:Y:S01]  /*6890*/  FMUL R138, R138, R8.reuse ;  /* 0x000000088a8a7220 */ /* 0x080fe20000400000 */
[----:B------:R-:W-:Y:S01]  /*68a0*/  ISETP.LT.OR P5, PT, R27, 0x1, !P2 ;  /* 0x000000011b00780c */ /* 0x000fe200057a1670 */
[-C--:B------:R-:W-:Y:S01]  /*68b0*/  FMUL R139, R139, R8.reuse ;  /* 0x000000088b8b7220 */ /* 0x080fe20000400000 */
[----:B------:R-:W-:Y:S01]  /*68c0*/  ISETP.LT.OR P4, PT, R27, 0x2, !P2 ;  /* 0x000000021b00780c */ /* 0x000fe20005781670 */
[-C--:B------:R-:W-:Y:S01]  /*68d0*/  FMUL R137, R137, R8.reuse ;  /* 0x0000000889897220 */ /* 0x080fe20000400000 */
[----:B------:R-:W-:Y:S01]  /*68e0*/  F2FP.SATFINITE.E5M2.F32.PACK_AB_MERGE_C R141, RZ, R141, RZ ;  /* 0x0000008dff8d723e */ /* 0x000fe200048060ff */
[----:B------:R-:W-:Y:S01]  /*68f0*/  FMUL R136, R136, R8 ;  /* 0x0000000888887220 */ /* 0x000fe20000400000 */
[----:B------:R-:W-:Y:S01]  /*6900*/  F2FP.SATFINITE.E5M2.F32.PACK_AB_MERGE_C R7, RZ, R140, RZ ;  /* 0x0000008cff07723e */ /* 0x000fe200048060ff */
[-C--:B------:R-:W-:Y:S01]  /*6910*/  FMUL R135, R135, R8.reuse ;  /* 0x0000000887877220 */ /* 0x080fe20000400000 */
[C---:B------:R-:W-:Y:S01]  /*6920*/  ISETP.LT.OR P6, PT, R27.reuse, 0x9, !P2 ;  /* 0x000000091b00780c */ /* 0x040fe200057c1670 */
[----:B------:R-:W-:Y:S01]  /*6930*/  FMUL R134, R134, R8 ;  /* 0x0000000886867220 */ /* 0x000fe20000400000 */
[----:B------:R-:W-:Y:S01]  /*6940*/  F2FP.SATFINITE.E5M2.F32.PACK_AB_MERGE_C R25, RZ, R138, RZ ;  /* 0x0000008aff19723e */ /* 0x000fe200048060ff */
[-C--:B------:R-:W-:Y:S01]  /*6950*/  FMUL R132, R132, R8.reuse ;  /* 0x0000000884847220 */ /* 0x080fe20000400000 */
[----:B------:R-:W-:Y:S01]  /*6960*/  F2FP.SATFINITE.E5M2.F32.PACK_AB_MERGE_C R139, RZ, R139, RZ ;  /* 0x0000008bff8b723e */ /* 0x000fe200048060ff */
[----:B------:R-:W-:Y:S01]  /*6970*/  @!P5 STG.E.U8 desc[UR16][R12.64], R141 ;  /* 0x0000008d0c00d986 */ /* 0x000fe2000c101110 */
[----:B------:R-:W-:Y:S01]  /*6980*/  ISETP.LT.OR P5, PT, R27, 0x2, !P1 ;  /* 0x000000021b00780c */ /* 0x000fe20004fa1670 */
[-C--:B------:R-:W-:Y:S01]  /*6990*/  FMUL R133, R133, R8.reuse ;  /* 0x0000000885857220 */ /* 0x080fe20000400000 */
[----:B------:R-:W-:Y:S01]  /*69a0*/  F2FP.SATFINITE.E5M2.F32.PACK_AB_MERGE_C R137, RZ, R137, RZ ;  /* 0x00000089ff89723e */ /* 0x000fe200048060ff */
[----:B------:R0:W-:Y:S01]  /*69b0*/  @!P4 STG.E.U8 desc[UR16][R12.64+0x1], R7 ;  /* 0x000001070c00c986 */ /* 0x0001e2000c101110 */
[----:B------:R-:W-:Y:S01]  /*69c0*/  ISETP.LT.OR P4, PT, R27, 0x1, !P1 ;  /* 0x000000011b00780c */ /* 0x000fe20004f81670 */
[-C--:B------:R-:W-:Y:S01]  /*69d0*/  FMUL R131, R131, R8.reuse ;  /* 0x0000000883837220 */ /* 0x080fe20000400000 */
[----:B------:R-:W-:Y:S01]  /*69e0*/  F2FP.SATFINITE.E5M2.F32.PACK_AB_MERGE_C R135, RZ, R135, RZ ;  /* 0x00000087ff87723e */ /* 0x000fe200048060ff */
[----:B------:R-:W-:Y:S01]  /*69f0*/  FMUL R130, R130, R8 ;  /* 0x0000000882827220 */ /* 0x000fe20000400000 */
[----:B------:R-:W-:Y:S01]  /*6a00*/  F2FP.SATFINITE.E5M2.F32.PACK_AB_MERGE_C R29, RZ, R134, RZ ;  /* 0x00000086ff1d723e */ /* 0x000fe200048060ff */
[-C--:B------:R-:W-:Y:S01]  /*6a10*/  FMUL R129, R129, R8.reuse ;  /* 0x0000000881817220 */ /* 0x080fe20000400000 */
[----:B------:R-:W-:Y:S01]  /*6a20*/  F2FP.SATFINITE.E5M2.F32.PACK_AB_MERGE_C R133, RZ, R133, RZ ;  /* 0x00000085ff85723e */ /* 0x000fe200048060ff */
[-C--:B------:R-:W-:Y:S01]  /*6a30*/  FMUL R128, R128, R8.reuse ;  /* 0x0000000880807220 */ /* 0x080fe20000400000 */
[----:B------:R-:W-:Y:S01]  /*6a40*/  F2FP.SATFINITE.E5M2.F32.PACK_AB_MERGE_C R131, RZ, R131, RZ ;  /* 0x00000083ff83723e */ /* 0x000fe200048060ff */
[----:B------:R1:W-:Y:S01]  /*6a50*/  @!P5 STG.E.U8 desc[UR16][R10.64+0x1], R25 ;  /* 0x000001190a00d986 */ /* 0x0003e2000c101110 */
[C---:B------:R-:W-:Y:S01]  /*6a60*/  ISETP.LT.OR P5, PT, R27.reuse, 0xa, !P2 ;  /* 0x0000000a1b00780c */ /* 0x040fe200057a1670 */
[----:B------:R-:W-:Y:S01]  /*6a70*/  FMUL R126, R126, R8 ;  /* 0x000000087e7e7220 */ /* 0x000fe20000400000 */
[----:B0-----:R-:W-:Y:S01]  /*6a80*/  F2FP.SATFINITE.E5M2.F32.PACK_AB_MERGE_C R7, RZ, R136, RZ ;  /* 0x00000088ff07723e */ /* 0x001fe200048060ff */
[----:B------:R-:W-:Y:S01]  /*6a90*/  @!P4 STG.E.U8 desc[UR16][R10.64], R139 ;  /* 0x0000008b0a00c986 */ /* 0x000fe2000c101110 */
[----:B------:R-:W-:Y:S01]  /*6aa0*/  ISETP.LT.OR P4, PT, R27, 0x9, !P1 ;  /* 0x000000091b00780c */ /* 0x000fe20004f81670 */
[-C--:B------:R-:W-:Y:S01]  /*6ab0*/  FMUL R127, R127, R8.reuse ;  /* 0x000000087f7f7220 */ /* 0x080fe20000400000 */
[----:B------:R-:W-:Y:S01]  /*6ac0*/  F2FP.SATFINITE.E5M2.F32.PACK_AB_MERGE_C R129, RZ, R129, RZ ;  /* 0x00000081ff81723e */ /* 0x000fe200048060ff */
[----:B------:R-:W-:Y:S01]  /*6ad0*/  @!P6 STG.E.U8 desc[UR16][R12.64+0x8], R137 ;  /* 0x000008890c00e986 */ /* 0x000fe2000c101110 */
[----:B------:R-:W-:Y:S01]  /*6ae0*/  ISETP.LT.OR P6, PT, R27, 0xa, !P1 ;  /* 0x0000000a1b00780c */ /* 0x000fe20004fc1670 */
[-C--:B------:R-:W-:Y:S01]  /*6af0*/  FMUL R125, R125, R8.reuse ;  /* 0x000000087d7d7220 */ /* 0x080fe20000400000 */
[----:B------:R-:W-:Y:S01]  /*6b00*/  F2FP.SATFINITE.E5M2.F32.PACK_AB_MERGE_C R127, RZ, R127, RZ ;  /* 0x0000007fff7f723e */ /* 0x000fe200048060ff */
[----:B------:R-:W-:Y:S01]  /*6b10*/  FMUL R124, R124, R8 ;  /* 0x000000087c7c7220 */ /* 0x000fe20000400000 */
[----:B-1----:R-:W-:Y:S01]  /*6b20*/  F2FP.SATFINITE.E5M2.F32.PACK_AB_MERGE_C R25, RZ, R132, RZ ;  /* 0x00000084ff19723e */ /* 0x002fe200048060ff */
[----:B------:R0:W-:Y:S01]  /*6b30*/  @!P5 STG.E.U8 desc[UR16][R12.64+0x9], R7 ;  /* 0x000009070c00d986 */ /* 0x0001e2000c101110 */
[----:B------:R-:W-:Y:S01]  /*6b40*/  ISETP.LT.OR P5, PT, R27, 0x12, !P2 ;  /* 0x000000121b00780c */ /* 0x000fe200057a1670 */
[-C--:B------:R-:W-:Y:S01]  /*6b50*/  FMUL R123, R123, R8.reuse ;  /* 0x000000087b7b7220 */ /* 0x080fe20000400000 */
[----:B------:R-:W-:Y:S01]  /*6b60*/  F2FP.SATFINITE.E5M2.F32.PACK_AB_MERGE_C R125, RZ, R125, RZ ;  /* 0x0000007dff7d723e */ /* 0x000fe200048060ff */
[----:B------:R-:W-:Y:S01]  /*6b70*/  @!P4 STG.E.U8 desc[UR16][R10.64+0x8], R135 ;  /* 0x000008870a00c986 */ /* 0x000fe2000c101110 */
[C---:B------:R-:W-:Y:S01]  /*6b80*/  ISETP.LT.OR P4, PT, R27.reuse, 0x11, !P2 ;  /* 0x000000111b00780c */ /* 0x040fe20005781670 */
[-C--:B------:R-:W-:Y:S01]  /*6b90*/  FMUL R122, R122, R8.reuse ;  /* 0x000000087a7a7220 */ /* 0x080fe20000400000 */
[----:B------:R-:W-:Y:S01]  /*6ba0*/  F2FP.SATFINITE.E5M2.F32.PACK_AB_MERGE_C R123, RZ, R123, RZ ;  /* 0x0000007bff7b723e */ /* 0x000fe200048060ff */
[----:B------:R1:W-:Y:S01]  /*6bb0*/  @!P6 STG.E.U8 desc[UR16][R10.64+0x9], R29 ;  /* 0x0000091d0a00e986 */ /* 0x0003e2000c101110 */
[----:B------:R-:W-:Y:S01]  /*6bc0*/  ISETP.LT.OR P6, PT, R27, 0x11, !P1 ;  /* 0x000000111b00780c */ /* 0x000fe20004fc1670 */
[-C--:B------:R-:W-:Y:S01]  /*6bd0*/  FMUL R120, R120, R8.reuse ;  /* 0x0000000878787220 */ /* 0x080fe20000400000 */
[----:B------:R-:W-:Y:S01]  /*6be0*/  FMUL R121, R121, R8 ;  /* 0x0000000879797220 */ /* 0x000fe20000400000 */
[----:B0-----:R-:W-:Y:S01]  /*6bf0*/  F2FP.SATFINITE.E5M2.F32.PACK_AB_MERGE_C R7, RZ, R130, RZ ;  /* 0x00000082ff07723e */ /* 0x001fe200048060ff */
[-C--:B------:R-:W-:Y:S01]  /*6c00*/  FMUL R119, R119, R8.reuse ;  /* 0x0000000877777220 */ /* 0x080fe20000400000 */
[----:B------:R0:W-:Y:S01]  /*6c10*/  @!P5 STG.E.U8 desc[UR16][R12.64+0x11], R25 ;  /* 0x000011190c00d986 */ /* 0x0001e2000c101110 */
[C---:B------:R-:W-:Y:S01]  /*6c20*/  ISETP.LT.OR P5, PT, R27.reuse, 0x12, !P1 ;  /* 0x000000121b00780c */ /* 0x040fe20004fa1670 */
[-C--:B------:R-:W-:Y:S01]  /*6c30*/  FMUL R118, R118, R8.reuse ;  /* 0x0000000876767220 */ /* 0x080fe20000400000 */
[----:B------:R-:W-:Y:S01]  /*6c40*/  F2FP.SATFINITE.E5M2.F32.PACK_AB_MERGE_C R121, RZ, R121, RZ ;  /* 0x00000079ff79723e */ /* 0x000fe200048060ff */
[----:B------:R-:W-:Y:S01]  /*6c50*/  @!P4 STG.E.U8 desc[UR16][R12.64+0x10], R133 ;  /* 0x000010850c00c986 */ /* 0x000fe2000c101110 */
[----:B------:R-:W-:Y:S01]  /*6c60*/  ISETP.LT.OR P4, PT, R27, 0x19, !P2 ;  /* 0x000000191b00780c */ /* 0x000fe20005781670 */
[----:B------:R-:W-:Y:S01]  /*6c70*/  FMUL R117, R117, R8 ;  /* 0x0000000875757220 */ /* 0x000fe20000400000 */
[----:B-1----:R-:W-:Y:S01]  /*6c80*/  F2FP.SATFINITE.E5M2.F32.PACK_AB_MERGE_C R29, RZ, R128, RZ ;  /* 0x00000080ff1d723e */ /* 0x002fe200048060ff */
[----:B------:R-:W-:Y:S01]  /*6c90*/  @!P6 STG.E.U8 desc[UR16][R10.64+0x10], R131 ;  /* 0x000010830a00e986 */ /* 0x000fe2000c101110 */
[C---:B------:R-:W-:Y:S01]  /*6ca0*/  ISETP.LT.OR P6, PT, R27.reuse, 0x1a, !P2 ;  /* 0x0000001a1b00780c */ /* 0x040fe200057c1670 */
[-C--:B------:R-:W-:Y:S01]  /*6cb0*/  FMUL R116, R116, R8.reuse ;  /* 0x0000000874747220 */ /* 0x080fe20000400000 */
[----:B------:R-:W-:Y:S01]  /*6cc0*/  F2FP.SATFINITE.E5M2.F32.PACK_AB_MERGE_C R119, RZ, R119, RZ ;  /* 0x00000077ff77723e */ /* 0x000fe200048060ff */
[----:B------:R-:W-:Y:S01]  /*6cd0*/  FMUL R114, R114, R8 ;  /* 0x0000000872727220 */ /* 0x000fe20000400000 */
[----:B0-----:R-:W-:Y:S01]  /*6ce0*/  F2FP.SATFINITE.E5M2.F32.PACK_AB_MERGE_C R25, RZ, R126, RZ ;  /* 0x0000007eff19723e */ /* 0x001fe200048060ff */
[----:B------:R0:W-:Y:S01]  /*6cf0*/  @!P5 STG.E.U8 desc[UR16][R10.64+0x11], R7 ;  /* 0x000011070a00d986 */ /* 0x0001e2000c101110 */
[----:B------:R-:W-:Y:S01]  /*6d00*/  ISETP.LT.OR P5, PT, R27, 0x1a, !P1 ;  /* 0x0000001a1b00780c */ /* 0x000fe20004fa1670 */
        /* <DEDUP_REMOVED lines=11> */
[----:B0-----:R-:W-:Y:S01]  /*6dc0*/  F2FP.SATFINITE.E5M2.F32.PACK_AB_MERGE_C R7, RZ, R124, RZ ;  /* 0x0000007cff07723e */ /* 0x001fe200048060ff */
[----:B------:R0:W-:Y:S01]  /*6dd0*/  @!P5 STG.E.U8 desc[UR16][R10.64+0x19], R25 ;  /* 0x000019190a00d986 */ /* 0x0001e2000c101110 */
[C---:B------:R-:W-:Y:S01]  /*6de0*/  ISETP.LT.OR P5, PT, R27.reuse, 0x22, !P2 ;  /* 0x000000221b00780c */ /* 0x040fe200057a1670 */
[-C--:B------:R-:W-:Y:S01]  /*6df0*/  FMUL R110, R110, R8.reuse ;  /* 0x000000086e6e7220 */ /* 0x080fe20000400000 */
[----:B------:R-:W-:Y:S01]  /*6e00*/  F2FP.SATFINITE.E5M2.F32.PACK_AB_MERGE_C R111, RZ, R111, RZ ;  /* 0x0000006fff6f723e */ /* 0x000fe200048060ff */
[----:B------:R-:W-:Y:S01]  /*6e10*/  @!P4 STG.E.U8 desc[UR16][R10.64+0x18], R127 ;  /* 0x0000187f0a00c986 */ /* 0x000fe2000c101110 */
[C---:B------:R-:W-:Y:S01]  /*6e20*/  ISETP.LT.OR P4, PT, R27.reuse, 0x21, !P1 ;  /* 0x000000211b00780c */ /* 0x040fe20004f81670 */
[----:B------:R-:W-:Y:S01]  /*6e30*/  FMUL R108, R108, R8 ;  /* 0x000000086c6c7220 */ /* 0x000fe20000400000 */
[----:B-1----:R-:W-:Y:S01]  /*6e40*/  F2FP.SATFINITE.E5M2.F32.PACK_AB_MERGE_C R29, RZ, R122, RZ ;  /* 0x0000007aff1d723e */ /* 0x002fe200048060ff */
[----:B------:R-:W-:Y:S01]  /*6e50*/  @!P6 STG.E.U8 desc[UR16][R12.64+0x20], R125 ;  /* 0x0000207d0c00e986 */ /* 0x000fe2000c101110 */
[----:B------:R-:W-:Y:S01]  /*6e60*/  ISETP.LT.OR P6, PT, R27, 0x22, !P1 ;  /* 0x000000221b00780c */ /* 0x000fe20004fc1670 */
[-C--:B------:R-:W-:Y:S01]  /*6e70*/  FMUL R109, R109, R8.reuse ;  /* 0x000000086d6d7220 */ /* 0x080fe20000400000 */
[----:B------:R-:W-:Y:S01]  /*6e80*/  FMUL R107, R107, R8 ;  /* 0x000000086b6b7220 */ /* 0x000fe20000400000 */
[----:B0-----:R-:W-:Y:S01]  /*6e90*/  F2FP.SATFINITE.E5M2.F32.PACK_AB_MERGE_C R25, RZ, R120, RZ ;  /* 0x00000078ff19723e */ /* 0x001fe200048060ff */
[-C--:B------:R-:W-:Y:S01]  /*6ea0*/  FMUL R106, R106, R8.reuse ;  /* 0x000000086a6a7220 */ /* 0x080fe20000400000 */
        /* <DEDUP_REMOVED lines=33> */
[----:B------:R-:W-:Y:S01]  /*70c0*/  ISETP.LT.OR P4, PT, R27, 0x31, !P1 ;  /* 0x000000311b00780c */ /* 0x000fe20004f81670 */
[-C--:B------:R-:W-:Y:S01]  /*70d0*/  FMUL R97, R97, R8.reuse ;  /* 0x0000000861617220 */ /* 0x080fe20000400000 */
[-C--:B------:R-:W-:Y:S01]  /*70e0*/  FMUL R95, R95, R8.reuse ;  /* 0x000000085f5f7220 */ /* 0x080fe20000400000 */
        /* <DEDUP_REMOVED lines=37> */
[-C--:B------:R-:W-:Y:S01]  /*7340*/  FMUL R19, R19, R8.reuse ;  /* 0x0000000813137220 */ /* 0x080fe20000400000 */
        /* <DEDUP_REMOVED lines=17> */
[----:B------:R-:W-:Y:S01]  /*7460*/  F2FP.SATFINITE.E5M2.F32.PACK_AB_MERGE_C R15, RZ, R15, RZ ;  /* 0x0000000fff0f723e */ /* 0x000fe200048060ff */
[----:B------:R1:W-:Y:S01]  /*7470*/  @!P6 STG.E.U8 desc[UR16][R12.64+0x49], R29 ;  /* 0x0000491d0c00e986 */ /* 0x0003e2000c101110 */
[----:B------:R-:W-:-:S02]  /*7480*/  ISETP.LT.OR P6, PT, R27, 0x51, !P2 ;  /* 0x000000511b00780c */ /* 0x000fc400057c1670 */
[----:B------:R-:W-:Y:S02]  /*7490*/  F2FP.SATFINITE.E5M2.F32.PACK_AB_MERGE_C R17, RZ, R17, RZ ;  /* 0x00000011ff11723e */ /* 0x000fe400048060ff */
[----:B0-----:R-:W-:Y:S01]  /*74a0*/  F2FP.SATFINITE.E5M2.F32.PACK_AB_MERGE_C R7, RZ, R100, RZ ;  /* 0x00000064ff07723e */ /* 0x001fe200048060ff */
[----:B------:R0:W-:Y:S01]  /*74b0*/  @!P5 STG.E.U8 desc[UR16][R10.64+0x49], R25 ;  /* 0x000049190a00d986 */ /* 0x0001e2000c101110 */
[----:B------:R-:W-:-:S03]  /*74c0*/  ISETP.LT.OR P5, PT, R27, 0x52, !P2 ;  /* 0x000000521b00780c */ /* 0x000fc600057a1670 */
[----:B------:R-:W-:Y:S01]  /*74d0*/  @!P4 STG.E.U8 desc[UR16][R10.64+0x48], R103 ;  /* 0x000048670a00c986 */ /* 0x000fe2000c101110 */
[C---:B------:R-:W-:Y:S02]  /*74e0*/  ISETP.LT.OR P4, PT, R27.reuse, 0x51, !P1 ;  /* 0x000000511b00780c */ /* 0x040fe40004f81670 */
[----:B-1----:R-:W-:Y:S01]  /*74f0*/  F2FP.SATFINITE.E5M2.F32.PACK_AB_MERGE_C R29, RZ, R98, RZ ;  /* 0x00000062ff1d723e */ /* 0x002fe200048060ff */
[----:B------:R-:W-:Y:S01]  /*7500*/  @!P6 STG.E.U8 desc[UR16][R12.64+0x50], R101 ;  /* 0x000050650c00e986 */ /* 0x000fe2000c101110 */
[----:B------:R-:W-:Y:S02]  /*7510*/  ISETP.LT.OR P6, PT, R27, 0x52, !P1 ;  /* 0x000000521b00780c */ /* 0x000fe40004fc1670 */
[----:B0-----:R-:W-:-:S03]  /*7520*/  F2FP.SATFINITE.E5M2.F32.PACK_AB_MERGE_C R25, RZ, R96, RZ ;  /* 0x00000060ff19723e */ /* 0x001fc600048060ff */
[----:B------:R0:W-:Y:S01]  /*7530*/  @!P5 STG.E.U8 desc[UR16][R12.64+0x51], R7 ;  /* 0x000051070c00d986 */ /* 0x0001e2000c101110 */
[----:B------:R-:W-:-:S03]  /*7540*/  ISETP.LT.OR P5, PT, R27, 0x5a, !P2 ;  /* 0x0000005a1b00780c */ /* 0x000fc600057a1670 */
[----:B------:R-:W-:Y:S01]  /*7550*/  @!P4 STG.E.U8 desc[UR16][R10.64+0x50], R99 ;  /* 0x000050630a00c986 */ /* 0x000fe2000c101110 */
[----:B------:R-:W-:-:S03]  /*7560*/  ISETP.LT.OR P4, PT, R27, 0x59, !P2 ;  /* 0x000000591b00780c */ /* 0x000fc60005781670 */
[----:B------:R1:W-:Y:S01]  /*7570*/  @!P6 STG.E.U8 desc[UR16][R10.64+0x51], R29 ;  /* 0x0000511d0a00e986 */ /* 0x0003e2000c101110 */
[----:B------:R-:W-:Y:S02]  /*7580*/  ISETP.LT.OR P6, PT, R27, 0x59, !P1 ;  /* 0x000000591b00780c */ /* 0x000fe40004fc1670 */
[----:B0-----:R-:W-:-:S03]  /*7590*/  F2FP.SATFINITE.E5M2.F32.PACK_AB_MERGE_C R7, RZ, R94, RZ ;  /* 0x0000005eff07723e */ /* 0x001fc600048060ff */
        /* <DEDUP_REMOVED lines=27> */
[----:B------:R-:W-:Y:S01]  /*7750*/  @!P6 STG.E.U8 desc[UR16][R10.64+0x69], R29 ;  /* 0x0000691d0a00e986 */ /* 0x000fe2000c101110 */
[----:B------:R-:W-:Y:S02]  /*7760*/  ISETP.LT.OR P6, PT, R27, 0x71, !P1 ;  /* 0x000000711b00780c */ /* 0x000fe40004fc1670 */
[----:B0-----:R-:W-:-:S03]  /*7770*/  F2FP.SATFINITE.E5M2.F32.PACK_AB_MERGE_C R7, RZ, R18, RZ ;  /* 0x00000012ff07723e */ /* 0x001fc600048060ff */
[----:B------:R-:W-:Y:S01]  /*7780*/  @!P5 STG.E.U8 desc[UR16][R12.64+0x71], R25 ;  /* 0x000071190c00d986 */ /* 0x000fe2000c101110 */
[C---:B------:R-:W-:Y:S02]  /*7790*/  ISETP.LT.OR P5, PT, R27.reuse, 0x79, !P2 ;  /* 0x000000791b00780c */ /* 0x040fe400057a1670 */
[C---:B------:R-:W-:Y:S01]  /*77a0*/  ISETP.LT.OR P2, PT, R27.reuse, 0x7a, !P2 ;  /* 0x0000007a1b00780c */ /* 0x040fe20005741670 */
[----:B------:R0:W-:Y:S01]  /*77b0*/  @!P4 STG.E.U8 desc[UR16][R12.64+0x70], R21 ;  /* 0x000070150c00c986 */ /* 0x0001e2000c101110 */
[----:B------:R-:W-:-:S03]  /*77c0*/  ISETP.LT.OR P4, PT, R27, 0x72, !P1 ;  /* 0x000000721b00780c */ /* 0x000fc60004f81670 */
[----:B------:R1:W-:Y:S01]  /*77d0*/  @!P6 STG.E.U8 desc[UR16][R10.64+0x70], R19 ;  /* 0x000070130a00e986 */ /* 0x0003e2000c101110 */
[C---:B------:R-:W-:Y:S02]  /*77e0*/  ISETP.LT.OR P6, PT, R27.reuse, 0x79, !P1 ;  /* 0x000000791b00780c */ /* 0x040fe40004fc1670 */
[----:B------:R-:W-:Y:S02]  /*77f0*/  ISETP.LT.OR P1, PT, R27, 0x7a, !P1 ;  /* 0x0000007a1b00780c */ /* 0x000fe40004f21670 */
[----:B0-----:R-:W-:-:S05]  /*7800*/  F2FP.SATFINITE.E5M2.F32.PACK_AB_MERGE_C R21, RZ, R16, RZ ;  /* 0x00000010ff15723e */ /* 0x001fca00048060ff */
[----:B------:R0:W-:Y:S01]  /*7810*/  @!P4 STG.E.U8 desc[UR16][R10.64+0x71], R7 ;  /* 0x000071070a00c986 */ /* 0x0001e2000c101110 */
[----:B-1----:R-:W-:-:S03]  /*7820*/  F2FP.SATFINITE.E5M2.F32.PACK_AB_MERGE_C R19, RZ, R14, RZ ;  /* 0x0000000eff13723e */ /* 0x002fc600048060ff */
[----:B------:R0:W-:Y:S04]  /*7830*/  @!P5 STG.E.U8 desc[UR16][R12.64+0x78], R15 ;  /* 0x0000780f0c00d986 */ /* 0x0001e8000c101110 */
[----:B------:R0:W-:Y:S04]  /*7840*/  @!P2 STG.E.U8 desc[UR16][R12.64+0x79], R19 ;  /* 0x000079130c00a986 */ /* 0x0001e8000c101110 */
[----:B------:R0:W-:Y:S04]  /*7850*/  @!P6 STG.E.U8 desc[UR16][R10.64+0x78], R17 ;  /* 0x000078110a00e986 */ /* 0x0001e8000c101110 */
[----:B------:R0:W-:Y:S02]  /*7860*/  @!P1 STG.E.U8 desc[UR16][R10.64+0x79], R21 ;  /* 0x000079150a009986 */ /* 0x0001e4000c101110 */
.L_x_167:
[----:B------:R-:W-:Y:S05]  /*7870*/  BSYNC B0 ;  /* 0x0000000000007941 */ /* 0x000fea0003800000 */
.L_x_37:
[----:B------:R-:W-:Y:S01]  /*7880*/  ULDC UR6, c[0x0][0xc] ;  /* 0x0000030000067ab9 */ /* 0x000fe20000000800 */
[----:B------:R-:W-:Y:S01]  /*7890*/  ULDC UR7, c[0x0][0x10] ;  /* 0x0000040000077ab9 */ /* 0x000fe20000000800 */
[----:B0-----:R-:W0:Y:S01]  /*78a0*/  LDC R7, c[0x0][0x14] ;  /* 0x00000500ff077b82 */ /* 0x001e220000000800 */
[----:B------:R-:W-:Y:S01]  /*78b0*/  UIMAD.WIDE.U32 UR6, UR6, UR7, URZ ;  /* 0x00000007060672a5 */ /* 0x000fe2000f8e003f */
[----:B----4-:R-:W-:Y:S02]  /*78c0*/  IMAD.MOV.U32 R10, RZ, RZ, -0x1 ;  /* 0xffffffffff0a7424 */ /* 0x010fe400078e00ff */
[----:B-----5:R-:W-:-:S03]  /*78d0*/  IMAD.MOV.U32 R6, RZ, RZ, -0x1 ;  /* 0xffffffffff067424 */ /* 0x020fc600078e00ff */
[----:B0-----:R-:W-:-:S04]  /*78e0*/  IMAD.WIDE.U32 R2, R7, UR6, R2 ;  /* 0x0000000607027c25 */ /* 0x001fc8000f8e0002 */
[----:B------:R-:W-:Y:S01]  /*78f0*/  IMAD R7, R7, UR7, RZ ;  /* 0x0000000707077c24 */ /* 0x000fe2000f8e02ff */
[----:B------:R-:W-:Y:S02]  /*7900*/  ULDC.64 UR6, c[0x0][0x650] ;  /* 0x0001940000067ab9 */ /* 0x000fe40000000a00 */
[----:B------:R-:W-:Y:S01]  /*7910*/  ISETP.GE.U32.AND P1, PT, R2, UR6, PT ;  /* 0x0000000602007c0c */ /* 0x000fe2000bf26070 */
[--C-:B------:R-:W-:Y:S01]  /*7920*/  IMAD.IADD R3, R3, 0x1, R7.reuse ;  /* 0x0000000103037824 */ /* 0x100fe200078e0207 */
[----:B------:R-:W-:-:S04]  /*7930*/  PRMT R7, RZ, 0x7610, R7 ;  /* 0x00007610ff077816 */ /* 0x000fc80000000007 */
[----:B------:R-:W-:-:S13]  /*7940*/  ISETP.GE.U32.AND.EX P1, PT, R3, UR7, PT, P1 ;  /* 0x0000000703007c0c */ /* 0x000fda000bf26110 */
[----:B------:R-:W-:Y:S05]  /*7950*/  @P1 BRA `(.L_x_168) ;  /* 0x0000000400601947 */ /* 0x000fea0003800000 */
[----:B------:R-:W0:Y:S01]  /*7960*/  S2R R20, SR_CTAID.X ;  /* 0x0000000000147919 */ /* 0x000e220000002500 */
[----:B------:R-:W4:Y:S01]  /*7970*/  LDC.64 R14, c[0x0][0x628] ;  /* 0x00018a00ff0e7b82 */ /* 0x000f220000000a00 */
[----:B------:R-:W-:Y:S01]  /*7980*/  ULDC UR6, c[0x0][0x150] ;  /* 0x0000540000067ab9 */ /* 0x000fe20000000800 */
[----:B-1----:R-:W-:Y:S01]  /*7990*/  IMAD.MOV.U32 R12, RZ, RZ, R2 ;  /* 0x000000ffff0c7224 */ /* 0x002fe200078e0002 */
[----:B------:R-:W1:Y:S01]  /*79a0*/  S2R R22, SR_CTAID.Y ;  /* 0x0000000000167919 */ /* 0x000e620000002600 */
[----:B------:R-:W-:-:S04]  /*79b0*/  IMAD.MOV.U32 R13, RZ, RZ, R3 ;  /* 0x000000ffff0d7224 */ /* 0x000fc800078e0003 */
[----:B------:R-:W1:Y:S08]  /*79c0*/  LDC R23, c[0x0][0x144] ;  /* 0x00005100ff177b82 */ /* 0x000e700000000800 */
[----:B------:R-:W1:Y:S08]  /*79d0*/  LDC R16, c[0x0][0x630] ;  /* 0x00018c00ff107b82 */ /* 0x000e700000000800 */
[----:B------:R-:W1:Y:S01]  /*79e0*/  LDC.64 R18, c[0x0][0x620] ;  /* 0x00018800ff127b82 */ /* 0x000e620000000a00 */
[----:B----4-:R-:W-:-:S04]  /*79f0*/  ISETP.NE.U32.AND P1, PT, R14, RZ, PT ;  /* 0x000000ff0e00720c */ /* 0x010fc80003f25070 */
[----:B------:R-:W-:Y:S02]  /*7a00*/  ISETP.NE.AND.EX P1, PT, R15, RZ, PT, P1 ;  /* 0x000000ff0f00720c */ /* 0x000fe40003f25310 */
[----:B0-----:R-:W-:-:S05]  /*7a10*/  I2FP.F32.U32 R6, R20 ;  /* 0x0000001400067245 */ /* 0x001fca0000201000 */
[----:B------:R-:W-:-:S04]  /*7a20*/  FMUL R6, R6, UR6 ;  /* 0x0000000606067c20 */ /* 0x000fc80008400000 */
[----:B------:R0:W4:Y:S02]  /*7a30*/  F2I.U32.TRUNC.NTZ R21, R6 ;  /* 0x0000000600157305 */ /* 0x000124000020f000 */
[----:B------:R-:W-:Y:S05]  /*7a40*/  @!P1 BRA `(.L_x_169) ;  /* 0x0000000000289947 */ /* 0x000fea0003800000 */
[----:B------:R-:W5:Y:S02]  /*7a50*/  LDC R7, c[0x0][0x634] ;  /* 0x00018d00ff077b82 */ /* 0x000f640000000800 */
[----:B-----5:R-:W-:-:S05]  /*7a60*/  IADD3 R13, P1, R2, R7, RZ ;  /* 0x00000007020d7210 */ /* 0x020fca0007f3e0ff */
[----:B------:R-:W-:-:S04]  /*7a70*/  IMAD.X R17, RZ, RZ, R3, P1 ;  /* 0x000000ffff117224 */ /* 0x000fc800008e0603 */
[----:B0-----:R-:W-:-:S04]  /*7a80*/  IMAD.WIDE.U32 R6, R17, R14, RZ ;  /* 0x0000000e11067225 */ /* 0x001fc800078e00ff */
[----:B------:R-:W-:-:S04]  /*7a90*/  IMAD.WIDE.U32 R10, P1, R13, R15, R6 ;  /* 0x0000000f0d0a7225 */ /* 0x000fc80007820006 */
[----:B------:R-:W-:-:S04]  /*7aa0*/  IMAD.WIDE.U32 R6, R13, R14, RZ ;  /* 0x0000000e0d067225 */ /* 0x000fc800078e00ff */
[----:B------:R-:W-:Y:S01]  /*7ab0*/  IMAD.X R13, RZ, RZ, RZ, P1 ;  /* 0x000000ffff0d7224 */ /* 0x000fe200008e06ff */
[----:B------:R-:W-:Y:S01]  /*7ac0*/  IADD3 RZ, P1, R7, R10, RZ ;  /* 0x0000000a07ff7210 */ /* 0x000fe20007f3e0ff */
[----:B------:R-:W-:-:S04]  /*7ad0*/  IMAD.MOV.U32 R12, RZ, RZ, R11 ;  /* 0x000000ffff0c7224 */ /* 0x000fc800078e000b */
[----:B------:R-:W-:-:S08]  /*7ae0*/  IMAD.WIDE.U32.X R12, R17, R15, R12, P1 ;  /* 0x0000000f110c7225 */ /* 0x000fd000008e040c */
.L_x_169:
[----:B------:R-:W5:Y:S01]  /*7af0*/  LDC.64 R28, c[0x0][0x640] ;  /* 0x00019000ff1c7b82 */ /* 0x000f620000000a00 */
[-C--:B-1----:R-:W-:Y:S01]  /*7b00*/  SHF.R.U64 R17, R12, R16.reuse, R13 ;  /* 0x000000100c117219 */ /* 0x082fe2000000120d */
[----:B----4-:R-:W-:Y:S01]  /*7b10*/  IMAD.MOV R21, RZ, RZ, -R21 ;  /* 0x000000ffff157224 */ /* 0x010fe200078e0a15 */
[----:B0-----:R-:W-:Y:S01]  /*7b20*/  SHF.R.U32.HI R6, RZ, R16, R13 ;  /* 0x00000010ff067219 */ /* 0x001fe2000001160d */
[----:B------:R-:W-:Y:S01]  /*7b30*/  ULDC UR6, c[0x0][0x154] ;  /* 0x0000550000067ab9 */ /* 0x000fe20000000800 */
[----:B------:R-:W-:Y:S01]  /*7b40*/  IADD3 R11, P1, RZ, -R17, RZ ;  /* 0x80000011ff0b7210 */ /* 0x000fe20007f3e0ff */
[----:B------:R-:W-:Y:S02]  /*7b50*/  IMAD R23, R23, R21, R20 ;  /* 0x0000001517177224 */ /* 0x000fe400078e0214 */
[----:B------:R-:W0:Y:S01]  /*7b60*/  LDC R12, c[0x0][0x618] ;  /* 0x00018600ff0c7b82 */ /* 0x000e220000000800 */
[----:B------:R-:W-:Y:S02]  /*7b70*/  IMAD.MOV.U32 R13, RZ, RZ, 0x1 ;  /* 0x00000001ff0d7424 */ /* 0x000fe400078e00ff */
[----:B------:R-:W-:-:S04]  /*7b80*/  IMAD.X R7, RZ, RZ, ~R6, P1 ;  /* 0x000000ffff077224 */ /* 0x000fc800008e0e06 */
[-C--:B------:R-:W-:Y:S01]  /*7b90*/  IMAD R10, R7, R18.reuse, RZ ;  /* 0x00000012070a7224 */ /* 0x080fe200078e02ff */
[----:B--23--:R-:W1:Y:S01]  /*7ba0*/  LDC R24, c[0x0][0x608] ;  /* 0x00018200ff187b82 */ /* 0x00ce620000000800 */
[----:B------:R-:W-:-:S04]  /*7bb0*/  IMAD.WIDE.U32 R6, R11, R18, R2 ;  /* 0x000000120b067225 */ /* 0x000fc800078e0002 */
[----:B------:R-:W-:Y:S01]  /*7bc0*/  IMAD R11, R11, R19, R10 ;  /* 0x000000130b0b7224 */ /* 0x000fe200078e020a */
[----:B------:R-:W-:Y:S02]  /*7bd0*/  I2FP.F32.U32 R10, R22 ;  /* 0x00000016000a7245 */ /* 0x000fe40000201000 */
[----:B------:R-:W2:Y:S01]  /*7be0*/  LDC R26, c[0x0][0x658] ;  /* 0x00019600ff1a7b82 */ /* 0x000ea20000000800 */
[----:B------:R-:W-:Y:S01]  /*7bf0*/  IMAD.IADD R7, R7, 0x1, R11 ;  /* 0x0000000107077824 */ /* 0x000fe200078e020b */
[----:B-----5:R-:W-:Y:S01]  /*7c00*/  ISETP.NE.U32.AND P1, PT, R28, RZ, PT ;  /* 0x000000ff1c00720c */ /* 0x020fe20003f25070 */
[----:B------:R-:W-:Y:S01]  /*7c10*/  FMUL R10, R10, UR6 ;  /* 0x000000060a0a7c20 */ /* 0x000fe20008400000 */
[----:B------:R-:W-:Y:S02]  /*7c20*/  IMAD.MOV.U32 R11, RZ, RZ, -0x1 ;  /* 0xffffffffff0b7424 */ /* 0x000fe400078e00ff */
[----:B------:R-:W-:Y:S01]  /*7c30*/  ISETP.NE.AND.EX P1, PT, R29, RZ, PT, P1 ;  /* 0x000000ff1d00720c */ /* 0x000fe20003f25310 */
[----:B------:R3:W4:Y:S01]  /*7c40*/  F2I.U32.TRUNC.NTZ R19, R10 ;  /* 0x0000000a00137305 */ /* 0x000722000020f000 */
[----:B------:R-:W3:Y:S01]  /*7c50*/  LDC R21, c[0x0][0x148] ;  /* 0x00005200ff157b82 */ /* 0x000ee20000000800 */
[----:B0-----:R-:W-:-:S02]  /*7c60*/  SHF.R.U64 R16, R6, R12, R7 ;  /* 0x0000000c06107219 */ /* 0x001fc40000001207 */
[----:B------:R-:W-:-:S05]  /*7c70*/  SHF.R.U32.HI R7, RZ, R12, R7 ;  /* 0x0000000cff077219 */ /* 0x000fca0000011607 */
[----:B------:R-:W0:Y:S01]  /*7c80*/  LDC R20, c[0x0][0x600] ;  /* 0x00018000ff147b82 */ /* 0x000e220000000800 */
[-CC-:B-1----:R-:W-:Y:S02]  /*7c90*/  SHF.R.U64 R14, R16, R24.reuse, R7.reuse ;  /* 0x00000018100e7219 */ /* 0x182fe40000001207 */
[----:B------:R-:W-:-:S05]  /*7ca0*/  SHF.R.U32.HI R7, RZ, R24, R7 ;  /* 0x00000018ff077219 */ /* 0x000fca0000011607 */
[----:B------:R-:W1:Y:S01]  /*7cb0*/  LDC R27, c[0x0][0x648] ;  /* 0x00019200ff1b7b82 */ /* 0x000e620000000800 */
[-CC-:B--2---:R-:W-:Y:S02]  /*7cc0*/  SHF.R.U64 R18, R14, R26.reuse, R7.reuse ;  /* 0x0000001a0e127219 */ /* 0x184fe40000001207 */
[-C--:B------:R-:W-:Y:S02]  /*7cd0*/  SHF.L.U32 R11, R11, R26.reuse, RZ ;  /* 0x0000001a0b0b7219 */ /* 0x080fe400000006ff */
[-C--:B------:R-:W-:Y:S01]  /*7ce0*/  SHF.R.U32.HI R7, RZ, R26.reuse, R7 ;  /* 0x0000001aff077219 */ /* 0x080fe20000011607 */
[----:B------:R-:W-:Y:S01]  /*7cf0*/  IMAD.MOV.U32 R6, RZ, RZ, R18 ;  /* 0x000000ffff067224 */ /* 0x000fe200078e0012 */
[----:B------:R-:W-:Y:S01]  /*7d00*/  SHF.L.U32 R26, R13, R26, RZ ;  /* 0x0000001a0d1a7219 */ /* 0x000fe200000006ff */
[----:B------:R-:W2:Y:S01]  /*7d10*/  LDC R30, c[0x0][0x638] ;  /* 0x00018e00ff1e7b82 */ /* 0x000ea20000000800 */
[----:B------:R-:W-:-:S07]  /*7d20*/  LOP3.LUT R25, RZ, R11, RZ, 0x33, !PT ;  /* 0x0000000bff197212 */ /* 0x000fce00078e33ff */
[----:B------:R-:W0:Y:S01]  /*7d30*/  LDC R31, c[0x0][0x610] ;  /* 0x00018400ff1f7b82 */ /* 0x000e220000000800 */
[----:B----4-:R-:W-:Y:S05]  /*7d40*/  @!P1 BRA `(.L_x_170) ;  /* 0x0000000000289947 */ /* 0x010fea0003800000 */
[----:B------:R-:W4:Y:S02]  /*7d50*/  LDC R13, c[0x0][0x64c] ;  /* 0x00019300ff0d7b82 */ /* 0x000f240000000800 */
[----:B----4-:R-:W-:-:S05]  /*7d60*/  IADD3 R13, P1, R18, R13, RZ ;  /* 0x0000000d120d7210 */ /* 0x010fca0007f3e0ff */
[----:B------:R-:W-:-:S04]  /*7d70*/  IMAD.X R15, RZ, RZ, R7, P1 ;  /* 0x000000ffff0f7224 */ /* 0x000fc800008e0607 */
[----:B------:R-:W-:-:S04]  /*7d80*/  IMAD.WIDE.U32 R6, R15, R28, RZ ;  /* 0x0000001c0f067225 */ /* 0x000fc800078e00ff */
[----:B---3--:R-:W-:-:S04]  /*7d90*/  IMAD.WIDE.U32 R10, P1, R13, R29, R6 ;  /* 0x0000001d0d0a7225 */ /* 0x008fc80007820006 */
[----:B------:R-:W-:-:S04]  /*7da0*/  IMAD.WIDE.U32 R6, R13, R28, RZ ;  /* 0x0000001c0d067225 */ /* 0x000fc800078e00ff */
[----:B------:R-:W-:Y:S01]  /*7db0*/  IMAD.X R13, RZ, RZ, RZ, P1 ;  /* 0x000000ffff0d7224 */ /* 0x000fe200008e06ff */
[----:B------:R-:W-:Y:S01]  /*7dc0*/  IADD3 RZ, P1, R7, R10, RZ ;  /* 0x0000000a07ff7210 */ /* 0x000fe20007f3e0ff */
[----:B------:R-:W-:-:S04]  /*7dd0*/  IMAD.MOV.U32 R12, RZ, RZ, R11 ;  /* 0x000000ffff0c7224 */ /* 0x000fc800078e000b */
[----:B------:R-:W-:-:S08]  /*7de0*/  IMAD.WIDE.U32.X R6, R15, R29, R12, P1 ;  /* 0x0000001d0f067225 */ /* 0x000fd000008e040c */
.L_x_170:
[----:B-1----:R-:W-:Y:S01]  /*7df0*/  SHF.R.U64 R6, R6, R27, R7 ;  /* 0x0000001b06067219 */ /* 0x002fe20000001207 */
[----:B0-----:R-:W-:Y:S01]  /*7e00*/  VIADD R13, R20, 0xffffffff ;  /* 0xffffffff140d7836 */ /* 0x001fe20000000000 */
[----:B------:R-:W-:Y:S01]  /*7e10*/  LOP3.LUT R11, R14, R25, RZ, 0xc0, !PT ;  /* 0x000000190e0b7212 */ /* 0x000fe200078ec0ff */
[----:B------:R-:W-:Y:S02]  /*7e20*/  IMAD.MOV R19, RZ, RZ, -R19 ;  /* 0x000000ffff137224 */ /* 0x000fe400078e0a13 */
[----:B------:R-:W-:Y:S02]  /*7e30*/  IMAD.MOV R7, RZ, RZ, -R6 ;  /* 0x000000ffff077224 */ /* 0x000fe400078e0a06 */
[----:B------:R-:W-:Y:S01]  /*7e40*/  IMAD R26, R26, R6, R11 ;  /* 0x000000061a1a7224 */ /* 0x000fe200078e020b */
[----:B------:R-:W-:Y:S01]  /*7e50*/  LOP3.LUT R11, R16, R13, RZ, 0xc0, !PT ;  /* 0x0000000d100b7212 */ /* 0x000fe200078ec0ff */
[----:B---3--:R-:W-:Y:S02]  /*7e60*/  @P3 IMAD R23, R21, R19, R22 ;  /* 0x0000001315173224 */ /* 0x008fe400078e0216 */
[----:B--2---:R-:W-:-:S02]  /*7e70*/  IMAD R6, R7, R30, R18 ;  /* 0x0000001e07067224 */ /* 0x004fc400078e0212 */
[----:B------:R-:W-:Y:S02]  /*7e80*/  IMAD R26, R26, R31, R23 ;  /* 0x0000001f1a1a7224 */ /* 0x000fe400078e0217 */
[----:B------:R-:W-:Y:S02]  /*7e90*/  IMAD R11, R6, R20, R11 ;  /* 0x00000014060b7224 */ /* 0x000fe400078e020b */
[----:B------:R-:W-:Y:S02]  /*7ea0*/  IMAD.MOV.U32 R7, RZ, RZ, 0x1 ;  /* 0x00000001ff077424 */ /* 0x000fe400078e00ff */
[----:B------:R-:W-:Y:S01]  /*7eb0*/  IMAD.MOV.U32 R6, RZ, RZ, R17 ;  /* 0x000000ffff067224 */ /* 0x000fe200078e0011 */
[----:B------:R-:W-:Y:S02]  /*7ec0*/  SEL R10, R11, R26, !P3 ;  /* 0x0000001a0b0a7207 */ /* 0x000fe40005800000 */
[----:B------:R-:W-:-:S07]  /*7ed0*/  SEL R26, R26, R11, !P3 ;  /* 0x0000000b1a1a7207 */ /* 0x000fce0005800000 */
.L_x_168:
[----:B------:R-:W-:Y:S01]  /*7ee0*/  LOP3.LUT P1, RZ, R7, 0xff, RZ, 0xc0, !PT ;  /* 0x000000ff07ff7812 */ /* 0x000fe2000782c0ff */
[----:B------:R-:W-:-:S12]  /*7ef0*/  IMAD.MOV.U32 R7, RZ, RZ, R26 ;  /* 0x000000ffff077224 */ /* 0x000fd800078e001a */
[----:B------:R-:W-:Y:S05]  /*7f00*/  @P1 BRA `(.L_x_171) ;  /* 0xffffff9000981947 */ /* 0x000fea000383ffff */
[----:B------:R-:W-:Y:S05]  /*7f10*/  EXIT ;  /* 0x000000000000794d */ /* 0x000fea0003800000 */
.L_x_7:
[----:B0-----:R-:W-:Y:S01]  /*7f20*/  ULDC.64 UR4, c[0x0][0x650] ;  /* 0x0001940000047ab9 */ /* 0x001fe20000000a00 */
        /* <DEDUP_REMOVED lines=25> */
.L_x_173:
[----:B------:R-:W0:Y:S01]  /*80c0*/  LDC.64 R28, c[0x0][0x640] ;  /* 0x00019000ff1c7b82 */ /* 0x000e220000000a00 */
[-CC-:B------:R-:W-:Y:S01]  /*80d0*/  SHF.R.U64 R21, R16, R10.reuse, R17.reuse ;  /* 0x0000000a10157219 */ /* 0x180fe20000001211 */
[----:B------:R-:W-:Y:S01]  /*80e0*/  IMAD.MOV.U32 R27, RZ, RZ, 0x1 ;  /* 0x00000001ff1b7424 */ /* 0x000fe200078e00ff */
[----:B------:R-:W-:Y:S02]  /*80f0*/  SHF.R.U32.HI R5, RZ, R10, R17 ;  /* 0x0000000aff057219 */ /* 0x000fe40000011611 */
[----:B------:R-:W-:-:S03]  /*8100*/  IADD3 R7, P0, RZ, -R21, RZ ;  /* 0x80000015ff077210 */ /* 0x000fc60007f1e0ff */
[----:B------:R-:W1:Y:S02]  /*8110*/  LDC R14, c[0x0][0x618] ;  /* 0x00018600ff0e7b82 */ /* 0x000e640000000800 */
[----:B------:R-:W-:Y:S02]  /*8120*/  IMAD.X R5, RZ, RZ, ~R5, P0 ;  /* 0x000000ffff057224 */ /* 0x000fe400000e0e05 */
[----:B------:R-:W-:-:S04]  /*8130*/  IMAD.WIDE.U32 R12, R7, R24, R2 ;  /* 0x00000018070c7225 */ /* 0x000fc800078e0002 */
[----:B------:R-:W2:Y:S01]  /*8140*/  LDC R16, c[0x0][0x608] ;  /* 0x00018200ff107b82 */ /* 0x000ea20000000800 */
[----:B------:R-:W-:-:S04]  /*8150*/  IMAD R10, R5, R24, RZ ;  /* 0x00000018050a7224 */ /* 0x000fc800078e02ff */
[----:B------:R-:W-:Y:S02]  /*8160*/  IMAD R5, R7, R25, R10 ;  /* 0x0000001907057224 */ /* 0x000fe400078e020a */
[----:B------:R-:W-:Y:S01]  /*8170*/  IMAD.MOV.U32 R7, RZ, RZ, -0x1 ;  /* 0xffffffffff077424 */ /* 0x000fe200078e00ff */
[----:B------:R-:W3:Y:S01]  /*8180*/  LDC R26, c[0x0][0x658] ;  /* 0x00019600ff1a7b82 */ /* 0x000ee20000000800 */
[----:B------:R-:W-:Y:S01]  /*8190*/  IMAD.IADD R5, R13, 0x1, R5 ;  /* 0x000000010d057824 */ /* 0x000fe200078e0205 */
[----:B0-----:R-:W-:-:S04]  /*81a0*/  ISETP.NE.U32.AND P0, PT, R28, RZ, PT ;  /* 0x000000ff1c00720c */ /* 0x001fc80003f05070 */
        /* <DEDUP_REMOVED lines=8> */
[-CC-:B---3--:R-:W-:Y:S02]  /*8230*/  SHF.R.U64 R24, R22, R26.reuse, R5.reuse ;  /* 0x0000001a16187219 */ /* 0x188fe40000001205 */
[-C--:B------:R-:W-:Y:S02]  /*8240*/  SHF.L.U32 R7, R7, R26.reuse, RZ ;  /* 0x0000001a07077219 */ /* 0x080fe400000006ff */
[----:B------:R-:W-:Y:S01]  /*8250*/  SHF.R.U32.HI R13, RZ, R26, R5 ;  /* 0x0000001aff0d7219 */ /* 0x000fe20000011605 */
[----:B------:R-:W-:Y:S01]  /*8260*/  IMAD.MOV.U32 R12, RZ, RZ, R24 ;  /* 0x000000ffff0c7224 */ /* 0x000fe200078e0018 */
[----:B------:R-:W-:Y:S01]  /*8270*/  LOP3.LUT R31, RZ, R7, RZ, 0x33, !PT ;  /* 0x00000007ff1f7212 */ /* 0x000fe200078e33ff */
[----:B------:R-:W3:Y:S01]  /*8280*/  LDC R30, c[0x0][0x610] ;  /* 0x00018400ff1e7b82 */ /* 0x000ee20000000800 */
[----:B------:R-:W-:Y:S05]  /*8290*/  @!P0 BRA `(.L_x_174) ;  /* 0x0000000000288947 */ /* 0x000fea0003800000 */
        /* <DEDUP_REMOVED lines=10> */
.L_x_174:
[----:B-1----:R-:W-:Y:S01]  /*8340*/  SHF.R.U64 R10, R12, R10, R13 ;  /* 0x0000000a0c0a7219 */ /* 0x002fe2000000120d */
[----:B0-----:R-:W-:Y:S01]  /*8350*/  VIADD R9, R23, 0xffffffff ;  /* 0xffffffff17097836 */ /* 0x001fe20000000000 */
[----:B------:R-:W-:Y:S01]  /*8360*/  SHF.L.U32 R27, R27, R26, RZ ;  /* 0x0000001a1b1b7219 */ /* 0x000fe200000006ff */
[----:B------:R-:W-:Y:S01]  /*8370*/  @P3 IMAD R11, R19, R20, R8 ;  /* 0x00000014130b3224 */ /* 0x000fe200078e0208 */
[----:B------:R-:W-:Y:S01]  /*8380*/  LOP3.LUT R5, R22, R31, RZ, 0xc0, !PT ;  /* 0x0000001f16057212 */ /* 0x000fe200078ec0ff */
[----:B------:R-:W-:Y:S01]  /*8390*/  IMAD.MOV R7, RZ, RZ, -R10 ;  /* 0x000000ffff077224 */ /* 0x000fe200078e0a0a */
[----:B------:R-:W-:Y:S01]  /*83a0*/  LOP3.LUT R18, R18, R9, RZ, 0xc0, !PT ;  /* 0x0000000912127212 */ /* 0x000fe200078ec0ff */
[----:B------:R-:W-:Y:S02]  /*83b0*/  IMAD.MOV.U32 R16, RZ, RZ, R21 ;  /* 0x000000ffff107224 */ /* 0x000fe400078e0015 */
[----:B------:R-:W-:Y:S02]  /*83c0*/  IMAD R10, R27, R10, R5 ;  /* 0x0000000a1b0a7224 */ /* 0x000fe400078e0205 */
[----:B--2---:R-:W-:-:S02]  /*83d0*/  IMAD R5, R7, R25, R24 ;  /* 0x0000001907057224 */ /* 0x004fc400078e0218 */
[----:B------:R-:W-:Y:S02]  /*83e0*/  IMAD.MOV.U32 R7, RZ, RZ, 0x1 ;  /* 0x00000001ff077424 */ /* 0x000fe400078e00ff */
[----:B---3--:R-:W-:Y:S02]  /*83f0*/  IMAD R11, R10, R30, R11 ;  /* 0x0000001e0a0b7224 */ /* 0x008fe400078e020b */
[----:B------:R-:W-:Y:S01]  /*8400*/  IMAD R18, R5, R23, R18 ;  /* 0x0000001705127224 */ /* 0x000fe200078e0212 */
[----:B------:R-:W-:-:S04]  /*8410*/  PRMT R5, R7, 0x7610, R5 ;  /* 0x0000761007057816 */ /* 0x000fc80000000005 */
[----:B------:R-:W-:Y:S02]  /*8420*/  SEL R7, R18, R11, !P3 ;  /* 0x0000000b12077207 */ /* 0x000fe40005800000 */
[----:B------:R-:W-:-:S07]  /*8430*/  SEL R18, R11, R18, !P3 ;  /* 0x000000120b127207 */ /* 0x000fce0005800000 */
.L_x_172:
[----:B------:R-:W-:-:S08]  /*8440*/  NOP ;  /* 0x0000000000007918 */ /* 0x000fd00000000000 */
[----:B------:R-:W0:-:S00]  /*8450*/  USETMAXREG.DEALLOC.CTAPOOL 0x28 ;  /* 0x00000028000079c8 */ /* 0x000e0000080e0500 */
[----:B0-----:R-:W-:-:S13]  /*8460*/  ISETP.NE.AND P0, PT, R6, RZ, PT ;  /* 0x000000ff0600720c */ /* 0x001fda0003f05270 */
[----:B------:R-:W-:Y:S05]  /*8470*/  @P0 EXIT ;  /* 0x000000000000094d */ /* 0x000fea0003800000 */
[----:B------:R-:W-:Y:S01]  /*8480*/  LOP3.LUT P0, RZ, R5, 0xff, RZ, 0xc0, !PT ;  /* 0x000000ff05ff7812 */ /* 0x000fe2000780c0ff */
[----:B------:R-:W-:Y:S02]  /*8490*/  IMAD.MOV.U32 R5, RZ, RZ, 0x1 ;  /* 0x00000001ff057424 */ /* 0x000fe400078e00ff */
[----:B------:R-:W-:-:S10]  /*84a0*/  IMAD.MOV.U32 R17, RZ, RZ, RZ ;  /* 0x000000ffff117224 */ /* 0x000fd400078e00ff */
[----:B------:R-:W-:Y:S05]  /*84b0*/  @!P0 BRA `(.L_x_175) ;  /* 0x0000000c00308947 */ /* 0x000fea0003800000 */
[----:B------:R-:W0:Y:S01]  /*84c0*/  LDC R5, c[0x0][0x28c] ;  /* 0x0000a300ff057b82 */ /* 0x000e220000000800 */
[----:B------:R-:W-:Y:S01]  /*84d0*/  ULDC UR5, c[0x0][0x658] ;  /* 0x0001960000057ab9 */ /* 0x000fe20000000800 */
[----:B------:R-:W-:Y:S01]  /*84e0*/  UMOV UR7, 0xffffffff ;  /* 0xffffffff00077882 */ /* 0x000fe20000000000 */
[----:B------:R-:W-:Y:S01]  /*84f0*/  ULDC UR6, c[0x0][0xc] ;  /* 0x0000030000067ab9 */ /* 0x000fe20000000800 */
[----:B------:R-:W-:Y:S01]  /*8500*/  USHF.L.U32 UR8, UR7, UR5, URZ ;  /* 0x0000000507087299 */ /* 0x000fe2000800063f */
[----:B------:R-:W-:Y:S01]  /*8510*/  BSSY B0, `(.L_x_175) ;  /* 0x00000c6000007945 */ /* 0x000fe20003800000 */
[----:B------:R-:W-:Y:S01]  /*8520*/  UMOV UR9, 0x1 ;  /* 0x0000000100097882 */ /* 0x000fe20000000000 */
[----:B------:R-:W-:Y:S01]  /*8530*/  ULDC UR7, c[0x0][0x10] ;  /* 0x0000040000077ab9 */ /* 0x000fe20000000800 */
[----:B------:R-:W1:Y:S01]  /*8540*/  S2UR UR10, SR_CgaCtaId ;  /* 0x00000000000a79c3 */ /* 0x000e620000008800 */
[----:B------:R-:W-:Y:S01]  /*8550*/  UIMAD.WIDE.U32 UR6, UR6, UR7, URZ ;  /* 0x00000007060672a5 */ /* 0x000fe2000f8e003f */
[----:B------:R-:W-:Y:S01]  /*8560*/  IMAD.MOV.U32 R14, RZ, RZ, 0x1 ;  /* 0x00000001ff0e7424 */ /* 0x000fe200078e00ff */
[----:B------:R-:W-:Y:S01]  /*8570*/  USHF.L.U32 UR18, UR9, UR5, URZ ;  /* 0x0000000509127299 */ /* 0x000fe2000800063f */
[----:B------:R-:W-:Y:S01]  /*8580*/  LOP3.LUT R15, R4, 0x2, RZ, 0xfc, !PT ;  /* 0x00000002040f7812 */ /* 0x000fe200078efcff */
[----:B------:R-:W-:Y:S01]  /*8590*/  IMAD.MOV.U32 R17, RZ, RZ, RZ ;  /* 0x000000ffff117224 */ /* 0x000fe200078e00ff */
[----:B------:R-:W-:Y:S01]  /*85a0*/  ULDC UR5, c[0x0][0x14] ;  /* 0x0000050000057ab9 */ /* 0x000fe20000000800 */
[----:B------:R-:W-:Y:S01]  /*85b0*/  ULDC UR4, c[0x0][0x600] ;  /* 0x0001800000047ab9 */ /* 0x000fe20000000800 */
[----:B------:R-:W-:-:S02]  /*85c0*/  UIMAD.WIDE.U32 UR20, UR6, UR5, URZ ;  /* 0x00000005061472a5 */ /* 0x000fc4000f8e003f */
[----:B------:R-:W-:Y:S02]  /*85d0*/  UIMAD UR13, UR7, UR5, URZ ;  /* 0x00000005070d72a4 */ /* 0x000fe4000f8e023f */
[----:B------:R-:W-:Y:S02]  /*85e0*/  UIADD3 UR4, UR4, -0x1, URZ ;  /* 0xffffffff04047890 */ /* 0x000fe4000fffe03f */
[----:B------:R-:W-:Y:S01]  /*85f0*/  ULOP3.LUT UR17, URZ, UR8, URZ, 0x33, !UPT ;  /* 0x000000083f117292 */ /* 0x000fe2000f8e333f */
[----:B0-----:R-:W-:Y:S01]  /*8600*/  VIADD R5, R5, 0x7f ;  /* 0x0000007f05057836 */ /* 0x001fe20000000000 */
[----:B------:R-:W-:Y:S01]  /*8610*/  UIADD3 UR13, UR21, UR13, URZ ;  /* 0x0000000d150d7290 */ /* 0x000fe2000fffe03f */
[----:B------:R-:W-:-:S03]  /*8620*/  ULDC.64 UR22, c[0x0][0x198] ;  /* 0x0000660000167ab9 */ /* 0x000fc60000000a00 */
[----:B------:R-:W-:Y:S01]  /*8630*/  SHF.R.S32.HI R6, RZ, 0x1f, R5 ;  /* 0x0000001fff067819 */ /* 0x000fe20000011405 */
[----:B-1----:R-:W-:-:S03]  /*8640*/  IMAD.U32 R11, RZ, RZ, UR10 ;  /* 0x0000000aff0b7e24 */ /* 0x002fc6000f8e00ff */
[----:B------:R-:W-:Y:S01]  /*8650*/  LEA.HI R6, R6, R5, RZ, 0x7 ;  /* 0x0000000506067211 */ /* 0x000fe200078f38ff */
[----:B------:R-:W-:-:S03]  /*8660*/  IMAD.MOV.U32 R5, RZ, RZ, 0x1 ;  /* 0x00000001ff057424 */ /* 0x000fc600078e00ff */
[----:B------:R-:W-:-:S05]  /*8670*/  SHF.R.S32.HI R10, RZ, 0x7, R6 ;  /* 0x00000007ff0a7819 */ /* 0x000fca0000011406 */
[----:B------:R-:W-:-:S07]  /*8680*/  VIADD R12, R10, 0x1 ;  /* 0x000000010a0c7836 */ /* 0x000fce0000000000 */
.L_x_186:
[----:B------:R-:W-:-:S03]  /*8690*/  UMOV UR5, 0xffffffff ;  /* 0xffffffff00057882 */ /* 0x000fc60000000000 */
[----:B------:R-:W-:Y:S05]  /*86a0*/  BRA.DIV UR5, `(.L_x_176) ;  /* 0x0000000e05c87947 */ /* 0x000fea000b800000 */
[----:B------:R-:W-:-:S13]  /*86b0*/  ELECT P0, URZ, PT ;  /* 0x00000000003f782f */ /* 0x000fda0003800000 */
.L_x_198:
[----:B------:R-:W0:Y:S01]  /*86c0*/  LDC R6, c[0x0][0x28c] ;  /* 0x0000a300ff067b82 */ /* 0x000e220000000800 */
[----:B------:R-:W-:Y:S01]  /*86d0*/  BSSY B1, `(.L_x_177) ;  /* 0x0000039000017945 */ /* 0x000fe20003800000 */
[----:B0-----:R-:W-:-:S13]  /*86e0*/  ISETP.LT.OR P0, PT, R6, 0x1, !P0 ;  /* 0x000000010600780c */ /* 0x001fda0004701670 */
[----:B------:R-:W-:Y:S05]  /*86f0*/  @P0 BRA `(.L_x_178) ;  /* 0x0000000000d80947 */ /* 0x000fea0003800000 */
[----:B------:R-:W-:Y:S02]  /*8700*/  IMAD R18, R18, 0x2, R11 ;  /* 0x0000000212127824 */ /* 0x000fe400078e020b */
[----:B------:R-:W-:Y:S02]  /*8710*/  IMAD.SHL.U32 R20, R7, 0x80, RZ ;  /* 0x0000008007147824 */ /* 0x000fe400078e00ff */
[----:B------:R-:W-:Y:S02]  /*8720*/  IMAD.MOV.U32 R23, RZ, RZ, RZ ;  /* 0x000000ffff177224 */ /* 0x000fe400078e00ff */
[----:B------:R-:W-:Y:S02]  /*8730*/  IMAD.MOV.U32 R6, RZ, RZ, R12 ;  /* 0x000000ffff067224 */ /* 0x000fe400078e000c */
[----:B------:R-:W-:Y:S02]  /*8740*/  IMAD.MOV.U32 R7, RZ, RZ, R5 ;  /* 0x000000ffff077224 */ /* 0x000fe400078e0005 */
[----:B------:R-:W-:-:S02]  /*8750*/  IMAD.MOV.U32 R8, RZ, RZ, R17 ;  /* 0x000000ffff087224 */ /* 0x000fc400078e0011 */
[----:B------:R-:W-:-:S07]  /*8760*/  IMAD.SHL.U32 R19, R18, 0x40, RZ ;  /* 0x0000004012137824 */ /* 0x000fce00078e00ff */
.L_x_181:
[----:B------:R-:W0:Y:S01]  /*8770*/  S2UR UR5, SR_CgaCtaId ;  /* 0x00000000000579c3 */ /* 0x000e220000008800 */
[----:B------:R-:W-:Y:S02]  /*8780*/  MOV R18, 0x400 ;  /* 0x0000040000127802 */ /* 0x000fe40000000f00 */
[----:B------:R-:W-:Y:S02]  /*8790*/  SHF.L.U32 R9, R7, 0x1f, RZ ;  /* 0x0000001f07097819 */ /* 0x000fe400000006ff */
[----:B------:R-:W-:-:S13]  /*87a0*/  LOP3.LUT P1, RZ, R0, 0x7f, RZ, 0xc0, !PT ;  /* 0x0000007f00ff7812 */ /* 0x000fda000782c0ff */
[----:B------:R-:W1:Y:S01]  /*87b0*/  @!P1 LDC R13, c[0x0][0x500] ;  /* 0x00014000ff0d9b82 */ /* 0x000e620000000800 */
[----:B0-----:R-:W-:-:S05]  /*87c0*/  IMAD.U32 R11, RZ, RZ, UR5 ;  /* 0x00000005ff0b7e24 */ /* 0x001fca000f8e00ff */
[----:B------:R-:W-:-:S05]  /*87d0*/  LEA R21, R11, R18, 0x18 ;  /* 0x000000120b157211 */ /* 0x000fca00078ec0ff */
[----:B------:R-:W-:-:S04]  /*87e0*/  IMAD R22, R8, 0x8, R21 ;  /* 0x0000000808167824 */ /* 0x000fc800078e0215 */
[----:B------:R-:W0:Y:S02]  /*87f0*/  SYNCS.PHASECHK.TRANS64.TRYWAIT P0, [R22+URZ+0x28], R9 ;  /* 0x00002809160075a7 */ /* 0x000e24000800017f */
[----:B01----:R-:W-:Y:S05]  /*8800*/  @!P0 BRA `(.L_x_179) ;  /* 0x0000000c00908947 */ /* 0x003fea0003800000 */
.L_x_199:
[----:B0-----:R-:W-:Y:S01]  /*8810*/  PRMT R9, R15, 0x9910, RZ ;  /* 0x000099100f097816 */ /* 0x001fe200000000ff */
[----:B------:R0:W-:Y:S03]  /*8820*/  @!P1 SYNCS.ARRIVE.TRANS64 RZ, [R22+URZ], R13 ;  /* 0x0000000d16ff99a7 */ /* 0x0001e6000800003f */
[----:B------:R-:W-:-:S13]  /*8830*/  ISETP.NE.AND P0, PT, R9, 0x2, PT ;  /* 0x000000020900780c */ /* 0x000fda0003f05270 */
[----:B0-----:R-:W-:Y:S05]  /*8840*/  @P0 BRA `(.L_x_180) ;  /* 0x0000000000040947 */ /* 0x001fea0003800000 */
[----:B------:R-:W-:Y:S01]  /*8850*/  BPT.TRAP 0x1 ;  /* 0x000000040000795c */ /* 0x000fe20000300000 */
.L_x_180:
[----:B------:R-:W-:Y:S01]  /*8860*/  IMAD.SHL.U32 R18, R8, 0x4000, RZ ;  /* 0x0000400008127824 */ /* 0x000fe200078e00ff */
[----:B------:R-:W-:Y:S01]  /*8870*/  R2UR UR8, R21 ;  /* 0x00000000150872ca */ /* 0x000fe200000e0000 */
[----:B------:R-:W-:Y:S01]  /*8880*/  VIADD R6, R6, 0xffffffff ;  /* 0xffffffff06067836 */ /* 0x000fe20000000000 */
[----:B------:R-:W-:Y:S01]  /*8890*/  R2UR UR9, R22 ;  /* 0x00000000160972ca */ /* 0x000fe200000e0000 */
[--C-:B------:R-:W-:Y:S01]  /*88a0*/  IMAD R9, R11, 0x2000, R18.reuse ;  /* 0x000020000b097824 */ /* 0x100fe200078e0212 */
[----:B------:R-:W-:Y:S01]  /*88b0*/  IADD3 R18, R21, 0x14100, R18 ;  /* 0x0001410015127810 */ /* 0x000fe20007ffe012 */
[----:B------:R-:W-:Y:S01]  /*88c0*/  UIADD3 UR6, UP0, UR22, 0xf0, URZ ;  /* 0x000000f016067890 */ /* 0x000fe2000ff1e03f */
[----:B------:R-:W-:Y:S01]  /*88d0*/  R2UR UR11, R19 ;  /* 0x00000000130b72ca */ /* 0x000fe200000e0000 */
[----:B------:R-:W-:Y:S01]  /*88e0*/  UIADD3 UR24, UP1, UR22, 0x1f0, URZ ;  /* 0x000001f016187890 */ /* 0x000fe2000ff3e03f */
[----:B------:R-:W-:Y:S01]  /*88f0*/  R2UR UR5, R9 ;  /* 0x00000000090572ca */ /* 0x000fe200000e0000 */
[----:B------:R-:W-:Y:S01]  /*8900*/  UIADD3.X UR7, URZ, UR23, URZ, UP0, !UPT ;  /* 0x000000173f077290 */ /* 0x000fe200087fe43f */
[C---:B------:R-:W-:Y:S01]  /*8910*/  R2UR UR10, R23.reuse ;  /* 0x00000000170a72ca */ /* 0x040fe200000e0000 */
[----:B------:R-:W-:Y:S01]  /*8920*/  VIADD R8, R8, 0x1 ;  /* 0x0000000108087836 */ /* 0x000fe20000000000 */
[----:B------:R-:W-:Y:S01]  /*8930*/  R2UR UR12, R16 ;  /* 0x00000000100c72ca */ /* 0x000fe200000e0000 */
[----:B------:R-:W-:Y:S01]  /*8940*/  UIADD3.X UR25, URZ, UR23, URZ, UP1, !UPT ;  /* 0x000000173f197290 */ /* 0x000fe20008ffe43f */
[----:B------:R-:W-:Y:S01]  /*8950*/  R2UR UR16, R18 ;  /* 0x00000000121072ca */ /* 0x000fe200000e0000 */
[----:B------:R-:W-:Y:S01]  /*8960*/  UMOV UR14, 0x0 ;  /* 0x00000000000e7882 */ /* 0x000fe20000000000 */
[----:B------:R-:W-:Y:S01]  /*8970*/  R2UR UR19, R20 ;  /* 0x00000000141372ca */ /* 0x000fe200000e0000 */
[----:B------:R-:W-:Y:S01]  /*8980*/  UMOV UR15, 0x10000000 ;  /* 0x10000000000f7882 */ /* 0x000fe20000000000 */
[----:B------:R-:W-:Y:S01]  /*8990*/  ISETP.GT.AND P1, PT, R6, 0x1, PT ;  /* 0x000000010600780c */ /* 0x000fe20003f24270 */
[----:B------:R-:W-:Y:S01]  /*89a0*/  VIADD R23, R23, 0x80 ;  /* 0x0000008017177836 */ /* 0x000fe20000000000 */
[----:B------:R-:W-:Y:S01]  /*89b0*/  ISETP.NE.AND P0, PT, R8, 0x5, PT ;  /* 0x000000050800780c */ /* 0x000fe20003f05270 */
[----:B------:R-:W-:-:S03]  /*89c0*/  UIADD3 UR8, UR8, 0x100, UR5 ;  /* 0x0000010008087890 */ /* 0x000fc6000fffe005 */
[----:B------:R-:W-:Y:S01]  /*89d0*/  UMOV UR5, 0x30000 ;  /* 0x0003000000057882 */ /* 0x000fe20000000000 */
[----:B------:R-:W-:Y:S02]  /*89e0*/  SEL R18, RZ, 0x1, P0 ;  /* 0x00000001ff127807 */ /* 0x000fe40000000000 */
[----:B------:R-:W-:Y:S02]  /*89f0*/  SEL R8, R8, RZ, P0 ;  /* 0x000000ff08087207 */ /* 0x000fe40000000000 */
[----:B------:R-:W-:Y:S01]  /*8a00*/  LOP3.LUT R7, R7, R18, RZ, 0x3c, !PT ;  /* 0x0000001207077212 */ /* 0x000fe200078e3cff */
[----:B------:R0:W-:Y:S02]  /*8a10*/  UTMALDG.3D.MULTICAST [UR8], [UR6], UR5, desc[UR14] ;  /* 0x00000e08060073b4 */ /* 0x0001e40008011805 */
[----:B0-----:R-:W-:Y:S01]  /*8a20*/  UMOV UR8, UR16 ;  /* 0x0000001000087c82 */ /* 0x001fe20008000000 */
[----:B------:R-:W-:Y:S02]  /*8a30*/  UMOV UR11, UR19 ;  /* 0x00000013000b7c82 */ /* 0x000fe40008000000 */
[----:B------:R0:W-:Y:S02]  /*8a40*/  UTMALDG.3D [UR8], [UR24], desc[UR14] ;  /* 0x00000e08180075b4 */ /* 0x0001e40008011000 */
[----:B0-----:R-:W-:Y:S05]  /*8a50*/  @P1 BRA `(.L_x_181) ;  /* 0xfffffffc00441947 */ /* 0x001fea000383ffff */
.L_x_178:
[----:B------:R-:W-:Y:S05]  /*8a60*/  BSYNC B1 ;  /* 0x0000000000017941 */ /* 0x000fea0003800000 */
.L_x_177:
[----:B------:R-:W-:Y:S01]  /*8a70*/  LOP3.LUT P1, RZ, R14, 0xff, RZ, 0xc0, !PT ;  /* 0x000000ff0eff7812 */ /* 0x000fe2000782c0ff */
[C---:B------:R-:W-:Y:S01]  /*8a80*/  IMAD.IADD R17, R10.reuse, 0x1, R17 ;  /* 0x000000010a117824 */ /* 0x040fe200078e0211 */
[----:B------:R-:W-:Y:S01]  /*8a90*/  ULDC.64 UR6, c[0x0][0x650] ;  /* 0x0001940000067ab9 */ /* 0x000fe20000000a00 */
[C---:B------:R-:W-:Y:S01]  /*8aa0*/  ISETP.GE.U32.AND P2, PT, R10.reuse, 0x5, PT ;  /* 0x000000050a00780c */ /* 0x040fe20003f46070 */
[----:B------:R-:W-:Y:S01]  /*8ab0*/  BSSY B1, `(.L_x_182) ;  /* 0x0000069000017945 */ /* 0x000fe20003800000 */
[----:B------:R-:W-:Y:S01]  /*8ac0*/  IMAD.MOV.U32 R18, RZ, RZ, -0x1 ;  /* 0xffffffffff127424 */ /* 0x000fe200078e00ff */
[----:B------:R-:W-:Y:S01]  /*8ad0*/  ISETP.GT.U32.AND P0, PT, R17, 0x4, PT ;  /* 0x000000041100780c */ /* 0x000fe20003f04070 */
[----:B------:R-:W-:Y:S01]  /*8ae0*/  IMAD.MOV.U32 R16, RZ, RZ, -0x1 ;  /* 0xffffffffff107424 */ /* 0x000fe200078e00ff */
[----:B------:R-:W-:Y:S02]  /*8af0*/  PRMT R14, RZ, 0x7610, R14 ;  /* 0x00007610ff0e7816 */ /* 0x000fe4000000000e */
[----:B------:R-:W-:-:S03]  /*8b00*/  ISETP.LT.U32.AND P0, PT, R10, 0x5, P0 ;  /* 0x000000050a00780c */ /* 0x000fc60000701070 */
[----:B------:R-:W0:Y:S01]  /*8b10*/  @P1 S2R R11, SR_CgaCtaId ;  /* 0x00000000000b1919 */ /* 0x000e220000008800 */
[----:B------:R-:W-:-:S04]  /*8b20*/  @P1 MOV R6, 0x400 ;  /* 0x0000040000061802 */ /* 0x000fc80000000f00 */
[----:B0-----:R-:W-:Y:S01]  /*8b30*/  @P1 LEA R8, R11, R6, 0x18 ;  /* 0x000000060b081211 */ /* 0x001fe200078ec0ff */
[----:B------:R-:W-:Y:S01]  /*8b40*/  IMAD.WIDE.U32 R6, R17, -0x33333333, RZ ;  /* 0xcccccccd11067825 */ /* 0x000fe200078e00ff */
[----:B------:R-:W-:Y:S02]  /*8b50*/  SEL R6, RZ, 0x1, !P0 ;  /* 0x00000001ff067807 */ /* 0x000fe40004000000 */
[----:B------:R0:W-:Y:S01]  /*8b60*/  @P1 SYNCS.ARRIVE.TRANS64.A1T0 RZ, [R8+URZ+0x68], RZ ;  /* 0x000068ff08ff19a7 */ /* 0x0001e2000810003f */
[----:B------:R-:W-:Y:S02]  /*8b70*/  IADD3 R2, P1, R2, UR20, RZ ;  /* 0x0000001402027c10 */ /* 0x000fe4000ff3e0ff */
[----:B------:R-:W-:Y:S02]  /*8b80*/  LOP3.LUT R5, R5, R6, RZ, 0x3c, !PT ;  /* 0x0000000605057212 */ /* 0x000fe400078e3cff */
[----:B------:R-:W-:Y:S02]  /*8b90*/  IADD3.X R3, R3, UR13, RZ, P1, !PT ;  /* 0x0000000d03037c10 */ /* 0x000fe40008ffe4ff */
[----:B------:R-:W-:-:S02]  /*8ba0*/  ISETP.GE.U32.AND P0, PT, R2, UR6, PT ;  /* 0x0000000602007c0c */ /* 0x000fc4000bf06070 */
[----:B0-----:R-:W-:Y:S01]  /*8bb0*/  SHF.R.U32.HI R8, RZ, 0x2, R7 ;  /* 0x00000002ff087819 */ /* 0x001fe20000011607 */
[----:B------:R-:W-:Y:S01]  /*8bc0*/  IMAD.MOV.U32 R7, RZ, RZ, -0x1 ;  /* 0xffffffffff077424 */ /* 0x000fe200078e00ff */
[----:B------:R-:W-:Y:S02]  /*8bd0*/  ISETP.GE.U32.AND.EX P0, PT, R3, UR7, PT, P0 ;  /* 0x0000000703007c0c */ /* 0x000fe4000bf06100 */
[----:B------:R-:W-:Y:S01]  /*8be0*/  @P2 LOP3.LUT R5, R5, 0x1, R8, 0x78, !PT ;  /* 0x0000000105052812 */ /* 0x000fe200078e7808 */
[----:B------:R-:W-:Y:S01]  /*8bf0*/  IMAD R17, R8, -0x5, R17 ;  /* 0xfffffffb08117824 */ /* 0x000fe200078e0211 */
[----:B------:R-:W-:-:S09]  /*8c00*/  PRMT R6, RZ, 0x7610, R6 ;  /* 0x00007610ff067816 */ /* 0x000fd20000000006 */
[----:B------:R-:W-:Y:S05]  /*8c10*/  @P0 BRA `(.L_x_183) ;  /* 0x0000000400480947 */ /* 0x000fea0003800000 */
[----:B------:R-:W0:Y:S01]  /*8c20*/  S2R R18, SR_CTAID.X ;  /* 0x0000000000127919 */ /* 0x000e220000002500 */
[----:B------:R-:W-:Y:S01]  /*8c30*/  ULDC.64 UR6, c[0x0][0x628] ;  /* 0x00018a0000067ab9 */ /* 0x000fe20000000a00 */
[----:B------:R-:W1:Y:S01]  /*8c40*/  LDC R19, c[0x0][0x144] ;  /* 0x00005100ff137b82 */ /* 0x000e620000000800 */
[----:B------:R-:W-:Y:S01]  /*8c50*/  ISETP.NE.U32.AND P0, PT, RZ, UR6, PT ;  /* 0x00000006ff007c0c */ /* 0x000fe2000bf05070 */
[----:B------:R-:W2:Y:S01]  /*8c60*/  S2R R13, SR_CTAID.Y ;  /* 0x00000000000d7919 */ /* 0x000ea20000002600 */
[----:B------:R-:W-:Y:S01]  /*8c70*/  ULDC UR8, c[0x0][0x630] ;  /* 0x00018c0000087ab9 */ /* 0x000fe20000000800 */
[----:B------:R-:W-:Y:S01]  /*8c80*/  ULDC UR9, c[0x0][0x150] ;  /* 0x0000540000097ab9 */ /* 0x000fe20000000800 */
[----:B------:R-:W-:Y:S01]  /*8c90*/  ISETP.NE.AND.EX P0, PT, RZ, UR7, PT, P0 ;  /* 0x00000007ff007c0c */ /* 0x000fe2000bf05300 */
[----:B------:R-:W-:Y:S02]  /*8ca0*/  IMAD.MOV.U32 R6, RZ, RZ, R2 ;  /* 0x000000ffff067224 */ /* 0x000fe400078e0002 */
[----:B------:R-:W-:Y:S01]  /*8cb0*/  IMAD.MOV.U32 R7, RZ, RZ, R3 ;  /* 0x000000ffff077224 */ /* 0x000fe200078e0003 */
[----:B0-----:R-:W-:-:S09]  /*8cc0*/  I2FP.F32.U32 R20, R18 ;  /* 0x0000001200147245 */ /* 0x001fd20000201000 */
[----:B------:R-:W-:Y:S05]  /*8cd0*/  @!P0 BRA `(.L_x_184) ;  /* 0x0000000000288947 */ /* 0x000fea0003800000 */
[----:B------:R-:W-:Y:S02]  /*8ce0*/  ULDC UR5, c[0x0][0x634] ;  /* 0x00018d0000057ab9 */ /* 0x000fe40000000800 */
[----:B------:R-:W-:-:S05]  /*8cf0*/  IADD3 R7, P0, R2, UR5, RZ ;  /* 0x0000000502077c10 */ /* 0x000fca000ff1e0ff */
[----:B------:R-:W-:-:S04]  /*8d00*/  IMAD.X R21, RZ, RZ, R3, P0 ;  /* 0x000000ffff157224 */ /* 0x000fc800000e0603 */
[----:B------:R-:W-:-:S04]  /*8d10*/  IMAD.WIDE.U32 R8, R21, UR6, RZ ;  /* 0x0000000615087c25 */ /* 0x000fc8000f8e00ff */
[----:B------:R-:W-:-:S04]  /*8d20*/  IMAD.WIDE.U32 R8, P0, R7, UR7, R8 ;  /* 0x0000000707087c25 */ /* 0x000fc8000f800008 */
[----:B------:R-:W-:-:S04]  /*8d30*/  IMAD.WIDE.U32 R6, R7, UR6, RZ ;  /* 0x0000000607067c25 */ /* 0x000fc8000f8e00ff */
[----:B------:R-:W-:Y:S01]  /*8d40*/  IMAD.MOV.U32 R6, RZ, RZ, R9 ;  /* 0x000000ffff067224 */ /* 0x000fe200078e0009 */
[----:B------:R-:W-:Y:S01]  /*8d50*/  IADD3 RZ, P1, R7, R8, RZ ;  /* 0x0000000807ff7210 */ /* 0x000fe20007f3e0ff */
[----:B------:R-:W-:-:S04]  /*8d60*/  IMAD.X R7, RZ, RZ, RZ, P0 ;  /* 0x000000ffff077224 */ /* 0x000fc800000e06ff */
[----:B------:R-:W-:-:S08]  /*8d70*/  IMAD.WIDE.U32.X R6, R21, UR7, R6, P1 ;  /* 0x0000000715067c25 */ /* 0x000fd000088e0406 */
.L_x_184:
[----:B------:R-:W-:Y:S01]  /*8d80*/  FMUL R20, R20, UR9 ;  /* 0x0000000914147c20 */ /* 0x000fe20008400000 */
[--C-:B------:R-:W-:Y:S01]  /*8d90*/  SHF.R.U64 R16, R6, UR8, R7.reuse ;  /* 0x0000000806107c19 */ /* 0x100fe20008001207 */
[----:B------:R-:W-:Y:S01]  /*8da0*/  ULDC.64 UR6, c[0x0][0x620] ;  /* 0x0001880000067ab9 */ /* 0x000fe20000000a00 */
[----:B------:R-:W-:Y:S01]  /*8db0*/  SHF.R.U32.HI R6, RZ, UR8, R7 ;  /* 0x00000008ff067c19 */ /* 0x000fe20008011607 */
[----:B------:R-:W-:Y:S01]  /*8dc0*/  ULDC.64 UR8, c[0x0][0x640] ;  /* 0x0001900000087ab9 */ /* 0x000fe20000000a00 */
[----:B------:R-:W-:Y:S01]  /*8dd0*/  IADD3 R7, P0, RZ, -R16, RZ ;  /* 0x80000010ff077210 */ /* 0x000fe20007f1e0ff */
[----:B------:R-:W0:Y:S01]  /*8de0*/  F2I.U32.TRUNC.NTZ R20, R20 ;  /* 0x0000001400147305 */ /* 0x000e22000020f000 */
[----:B------:R-:W3:Y:S01]  /*8df0*/  LDC R22, c[0x0][0x148] ;  /* 0x00005200ff167b82 */ /* 0x000ee20000000800 */
[----:B------:R-:W-:Y:S02]  /*8e00*/  ULDC UR5, c[0x0][0x618] ;  /* 0x0001860000057ab9 */ /* 0x000fe40000000800 */
[----:B------:R-:W-:Y:S01]  /*8e10*/  IMAD.X R6, RZ, RZ, ~R6, P0 ;  /* 0x000000ffff067224 */ /* 0x000fe200000e0e06 */
[----:B------:R-:W-:-:S03]  /*8e20*/  ISETP.NE.U32.AND P0, PT, RZ, UR8, PT ;  /* 0x00000008ff007c0c */ /* 0x000fc6000bf05070 */
[----:B------:R-:W-:Y:S01]  /*8e30*/  IMAD R6, R6, UR6, RZ ;  /* 0x0000000606067c24 */ /* 0x000fe2000f8e02ff */
[----:B------:R-:W-:-:S03]  /*8e40*/  ISETP.NE.AND.EX P0, PT, RZ, UR9, PT, P0 ;  /* 0x00000009ff007c0c */ /* 0x000fc6000bf05300 */
[C---:B------:R-:W-:Y:S02]  /*8e50*/  IMAD R9, R7.reuse, UR7, R6 ;  /* 0x0000000707097c24 */ /* 0x040fe4000f8e0206 */
[----:B------:R-:W-:Y:S01]  /*8e60*/  IMAD.WIDE.U32 R6, R7, UR6, R2 ;  /* 0x0000000607067c25 */ /* 0x000fe2000f8e0002 */
[----:B------:R-:W-:-:S03]  /*8e70*/  ULDC UR6, c[0x0][0x154] ;  /* 0x0000550000067ab9 */ /* 0x000fc60000000800 */
[----:B0-----:R-:W-:Y:S02]  /*8e80*/  IMAD.MOV R8, RZ, RZ, -R20 ;  /* 0x000000ffff087224 */ /* 0x001fe400078e0a14 */
[----:B------:R-:W-:Y:S02]  /*8e90*/  IMAD.IADD R7, R7, 0x1, R9 ;  /* 0x0000000107077824 */ /* 0x000fe400078e0209 */
[----:B-1----:R-:W-:Y:S01]  /*8ea0*/  IMAD R18, R19, R8, R18 ;  /* 0x0000000813127224 */ /* 0x002fe200078e0212 */
[----:B--2---:R-:W-:Y:S02]  /*8eb0*/  I2FP.F32.U32 R8, R13 ;  /* 0x0000000d00087245 */ /* 0x004fe40000201000 */
[--C-:B------:R-:W-:Y:S02]  /*8ec0*/  SHF.R.U64 R19, R6, UR5, R7.reuse ;  /* 0x0000000506137c19 */ /* 0x100fe40008001207 */
[----:B------:R-:W-:Y:S01]  /*8ed0*/  SHF.R.U32.HI R6, RZ, UR5, R7 ;  /* 0x00000005ff067c19 */ /* 0x000fe20008011607 */
[----:B------:R-:W-:Y:S01]  /*8ee0*/  FMUL R8, R8, UR6 ;  /* 0x0000000608087c20 */ /* 0x000fe20008400000 */
[----:B------:R-:W-:-:S02]  /*8ef0*/  ULDC UR5, c[0x0][0x608] ;  /* 0x0001820000057ab9 */ /* 0x000fc40000000800 */
[--C-:B------:R-:W-:Y:S01]  /*8f00*/  SHF.R.U64 R21, R19, UR5, R6.reuse ;  /* 0x0000000513157c19 */ /* 0x100fe20008001206 */
[----:B------:R0:W1:Y:S01]  /*8f10*/  F2I.U32.TRUNC.NTZ R24, R8 ;  /* 0x0000000800187305 */ /* 0x000062000020f000 */
[----:B------:R-:W-:Y:S01]  /*8f20*/  SHF.R.U32.HI R6, RZ, UR5, R6 ;  /* 0x00000005ff067c19 */ /* 0x000fe20008011606 */
[----:B------:R-:W-:-:S03]  /*8f30*/  ULDC UR5, c[0x0][0x658] ;  /* 0x0001960000057ab9 */ /* 0x000fc60000000800 */
[--C-:B------:R-:W-:Y:S02]  /*8f40*/  SHF.R.U64 R20, R21, UR5, R6.reuse ;  /* 0x0000000515147c19 */ /* 0x100fe40008001206 */
[----:B------:R-:W-:-:S03]  /*8f50*/  SHF.R.U32.HI R23, RZ, UR5, R6 ;  /* 0x00000005ff177c19 */ /* 0x000fc60008011606 */
[----:B------:R-:W-:Y:S02]  /*8f60*/  IMAD.MOV.U32 R6, RZ, RZ, R20 ;  /* 0x000000ffff067224 */ /* 0x000fe400078e0014 */
[----:B------:R-:W-:Y:S01]  /*8f70*/  IMAD.MOV.U32 R7, RZ, RZ, R23 ;  /* 0x000000ffff077224 */ /* 0x000fe200078e0017 */
[----:B0-----:R-:W-:Y:S06]  /*8f80*/  @!P0 BRA `(.L_x_185) ;  /* 0x0000000000288947 */ /* 0x001fec0003800000 */
        /* <DEDUP_REMOVED lines=10> */
.L_x_185:
[----:B------:R-:W-:Y:S01]  /*9030*/  ULDC UR5, c[0x0][0x648] ;  /* 0x0001920000057ab9 */ /* 0x000fe20000000800 */
[----:B------:R-:W-:Y:S01]  /*9040*/  LOP3.LUT R21, R21, UR17, RZ, 0xc0, !PT ;  /* 0x0000001115157c12 */ /* 0x000fe2000f8ec0ff */
[----:B-1----:R-:W-:Y:S01]  /*9050*/  IMAD.MOV R24, RZ, RZ, -R24 ;  /* 0x000000ffff187224 */ /* 0x002fe200078e0a18 */
[----:B------:R-:W-:Y:S01]  /*9060*/  SHF.R.U64 R6, R6, UR5, R7 ;  /* 0x0000000506067c19 */ /* 0x000fe20008001207 */
[----:B------:R-:W-:Y:S01]  /*9070*/  ULDC UR5, c[0x0][0x638] ;  /* 0x00018e0000057ab9 */ /* 0x000fe20000000800 */
[----:B------:R-:W-:Y:S01]  /*9080*/  LOP3.LUT R9, R19, UR4, RZ, 0xc0, !PT ;  /* 0x0000000413097c12 */ /* 0x000fe2000f8ec0ff */
[----:B---3--:R-:W-:Y:S01]  /*9090*/  @P3 IMAD R18, R22, R24, R13 ;  /* 0x0000001816123224 */ /* 0x008fe200078e020d */
[----:B------:R-:W-:Y:S01]  /*90a0*/  ULDC UR6, c[0x0][0x610] ;  /* 0x0001840000067ab9 */ /* 0x000fe20000000800 */
[----:B------:R-:W-:Y:S02]  /*90b0*/  IMAD.MOV R7, RZ, RZ, -R6 ;  /* 0x000000ffff077224 */ /* 0x000fe400078e0a06 */
[----:B------:R-:W-:-:S02]  /*90c0*/  IMAD R21, R6, UR18, R21 ;  /* 0x0000001206157c24 */ /* 0x000fc4000f8e0215 */
[----:B------:R-:W-:Y:S01]  /*90d0*/  IMAD R20, R7, UR5, R20 ;  /* 0x0000000507147c24 */ /* 0x000fe2000f8e0214 */
[----:B------:R-:W-:Y:S01]  /*90e0*/  ULDC UR5, c[0x0][0x600] ;  /* 0x0001800000057ab9 */ /* 0x000fe20000000800 */
[----:B------:R-:W-:Y:S02]  /*90f0*/  IMAD R18, R21, UR6, R18 ;  /* 0x0000000615127c24 */ /* 0x000fe4000f8e0212 */
[----:B------:R-:W-:Y:S02]  /*9100*/  IMAD R9, R20, UR5, R9 ;  /* 0x0000000514097c24 */ /* 0x000fe4000f8e0209 */
[----:B------:R-:W-:-:S03]  /*9110*/  IMAD.MOV.U32 R6, RZ, RZ, 0x1 ;  /* 0x00000001ff067424 */ /* 0x000fc600078e00ff */
[----:B------:R-:W-:Y:S02]  /*9120*/  SEL R7, R9, R18, !P3 ;  /* 0x0000001209077207 */ /* 0x000fe40005800000 */
[----:B------:R-:W-:-:S07]  /*9130*/  SEL R18, R18, R9, !P3 ;  /* 0x0000000912127207 */ /* 0x000fce0005800000 */
.L_x_183:
[----:B------:R-:W-:Y:S05]  /*9140*/  BSYNC B1 ;  /* 0x0000000000017941 */ /* 0x000fea0003800000 */
.L_x_182:
[----:B------:R-:W-:-:S13]  /*9150*/  LOP3.LUT P0, RZ, R6, 0xff, RZ, 0xc0, !PT ;  /* 0x000000ff06ff7812 */ /* 0x000fda000780c0ff */
[----:B------:R-:W-:Y:S05]  /*9160*/  @P0 BRA `(.L_x_186) ;  /* 0xfffffff400480947 */ /* 0x000fea000383ffff */
[----:B------:R-:W-:Y:S05]  /*9170*/  BSYNC B0 ;  /* 0x0000000000007941 */ /* 0x000fea0003800000 */
.L_x_175:
[----:B------:R-:W-:-:S03]  /*9180*/  UMOV UR5, 0xffffffff ;  /* 0xffffffff00057882 */ /* 0x000fc60000000000 */
[----:B------:R-:W-:Y:S05]  /*9190*/  BRA.DIV UR5, `(.L_x_187) ;  /* 0x0000000605407947 */ /* 0x000fea000b800000 */
[----:B------:R-:W-:-:S13]  /*91a0*/  ELECT P0, URZ, PT ;  /* 0x00000000003f782f */ /* 0x000fda0003800000 */
.L_x_202:
[----:B------:R-:W-:Y:S04]  /*91b0*/  BSSY B0, `(.L_x_188) ;  /* 0x0000034000007945 */ /* 0x000fe80003800000 */
[----:B------:R-:W-:Y:S05]  /*91c0*/  @!P0 BRA `(.L_x_189) ;  /* 0x0000000000c88947 */ /* 0x000fea0003800000 */
[----:B------:R-:W-:-:S04]  /*91d0*/  LOP3.LUT R4, R4, 0x2, RZ, 0xfc, !PT ;  /* 0x0000000204047812 */ /* 0x000fc800078efcff */
[----:B------:R-:W-:-:S13]  /*91e0*/  ISETP.NE.AND P0, PT, R4, 0x3, PT ;  /* 0x000000030400780c */ /* 0x000fda0003f05270 */
[----:B------:R-:W-:Y:S05]  /*91f0*/  @!P0 BRA `(.L_x_190) ;  /* 0x0000000000048947 */ /* 0x000fea0003800000 */
[----:B------:R-:W-:Y:S01]  /*9200*/  BPT.TRAP 0x1 ;  /* 0x000000040000795c */ /* 0x000fe20000300000 */
.L_x_190:
[----:B------:R-:W0:Y:S01]  /*9210*/  S2R R3, SR_CgaCtaId ;  /* 0x0000000000037919 */ /* 0x000e220000008800 */
[----:B------:R-:W-:-:S04]  /*9220*/  MOV R0, 0x400 ;  /* 0x0000040000007802 */ /* 0x000fc80000000f00 */
[----:B0-----:R-:W-:Y:S02]  /*9230*/  LEA R0, R3, R0, 0x18 ;  /* 0x0000000003007211 */ /* 0x001fe400078ec0ff */
[----:B------:R-:W-:-:S03]  /*9240*/  SHF.L.U32 R3, R5, 0x1f, RZ ;  /* 0x0000001f05037819 */ /* 0x000fc600000006ff */
[----:B------:R-:W-:-:S04]  /*9250*/  VIADD R0, R0, 0x28 ;  /* 0x0000002800007836 */ /* 0x000fc80000000000 */
[C---:B------:R-:W-:Y:S02]  /*9260*/  IMAD R6, R17.reuse, 0x8, R0 ;  /* 0x0000000811067824 */ /* 0x040fe400078e0200 */
[----:B------:R-:W-:Y:S02]  /*9270*/  VIADD R17, R17, 0x1 ;  /* 0x0000000111117836 */ /* 0x000fe40000000000 */
[----:B------:R-:W0:Y:S03]  /*9280*/  SYNCS.PHASECHK.TRANS64.TRYWAIT P0, [R6+URZ], R3 ;  /* 0x00000003060075a7 */ /* 0x000e26000800017f */
[----:B------:R-:W-:-:S04]  /*9290*/  ISETP.NE.AND P1, PT, R17, 0x5, PT ;  /* 0x000000051100780c */ /* 0x000fc80003f25270 */
[----:B------:R-:W-:Y:S02]  /*92a0*/  SEL R2, RZ, 0x1, P1 ;  /* 0x00000001ff027807 */ /* 0x000fe40000800000 */
[----:B------:R-:W-:Y:S02]  /*92b0*/  SEL R17, R17, RZ, P1 ;  /* 0x000000ff11117207 */ /* 0x000fe40000800000 */
[----:B------:R-:W-:-:S03]  /*92c0*/  LOP3.LUT R8, R5, R2, RZ, 0x3c, !PT ;  /* 0x0000000205087212 */ /* 0x000fc600078e3cff */
[----:B------:R-:W-:Y:S01]  /*92d0*/  IMAD R7, R17, 0x8, R0 ;  /* 0x0000000811077824 */ /* 0x000fe200078e0200 */
[----:B------:R-:W-:Y:S01]  /*92e0*/  SHF.L.U32 R4, R8, 0x1f, RZ ;  /* 0x0000001f08047819 */ /* 0x000fe200000006ff */
[----:B0-----:R-:W-:Y:S06]  /*92f0*/  @!P0 BRA `(.L_x_191) ;  /* 0x0000000400088947 */ /* 0x001fec0003800000 */
.L_x_203:
[----:B------:R-:W1:Y:S01]  /*9300*/  SYNCS.PHASECHK.TRANS64.TRYWAIT P0, [R7+URZ], R4 ;  /* 0x00000004070075a7 */ /* 0x000e62000800017f */
[----:B------:R-:W-:-:S05]  /*9310*/  VIADD R2, R17, 0x1 ;  /* 0x0000000111027836 */ /* 0x000fca0000000000 */
[----:B------:R-:W-:-:S04]  /*9320*/  ISETP.NE.AND P1, PT, R2, 0x5, PT ;  /* 0x000000050200780c */ /* 0x000fc80003f25270 */
[----:B0-----:R-:W-:Y:S02]  /*9330*/  SEL R3, RZ, 0x1, P1 ;  /* 0x00000001ff037807 */ /* 0x001fe40000800000 */
[----:B------:R-:W-:Y:S02]  /*9340*/  SEL R9, R2, RZ, P1 ;  /* 0x000000ff02097207 */ /* 0x000fe40000800000 */
[----:B------:R-:W-:-:S03]  /*9350*/  LOP3.LUT R8, R8, R3, RZ, 0x3c, !PT ;  /* 0x0000000308087212 */ /* 0x000fc600078e3cff */
[----:B------:R-:W-:Y:S01]  /*9360*/  IMAD R10, R9, 0x8, R0 ;  /* 0x00000008090a7824 */ /* 0x000fe200078e0200 */
[----:B------:R-:W-:Y:S01]  /*9370*/  SHF.L.U32 R5, R8, 0x1f, RZ ;  /* 0x0000001f08057819 */ /* 0x000fe200000006ff */
[----:B-1----:R-:W-:Y:S06]  /*9380*/  @!P0 BRA `(.L_x_192) ;  /* 0x0000000000f88947 */ /* 0x002fec0003800000 */
.L_x_204:
[----:B------:R-:W1:Y:S01]  /*9390*/  SYNCS.PHASECHK.TRANS64.TRYWAIT P0, [R10+URZ], R5 ;  /* 0x000000050a0075a7 */ /* 0x000e62000800017f */
[----:B------:R-:W-:-:S05]  /*93a0*/  VIADD R2, R9, 0x1 ;  /* 0x0000000109027836 */ /* 0x000fca0000000000 */
[----:B------:R-:W-:-:S04]  /*93b0*/  ISETP.NE.AND P1, PT, R2, 0x5, PT ;  /* 0x000000050200780c */ /* 0x000fc80003f25270 */
[----:B------:R-:W-:Y:S02]  /*93c0*/  SEL R3, RZ, 0x1, P1 ;  /* 0x00000001ff037807 */ /* 0x000fe40000800000 */
[----:B0-----:R-:W-:Y:S02]  /*93d0*/  SEL R7, R2, RZ, P1 ;  /* 0x000000ff02077207 */ /* 0x001fe40000800000 */
[----:B------:R-:W-:-:S03]  /*93e0*/  LOP3.LUT R9, R8, R3, RZ, 0x3c, !PT ;  /* 0x0000000308097212 */ /* 0x000fc600078e3cff */
[----:B------:R-:W-:Y:S01]  /*93f0*/  IMAD R11, R7, 0x8, R0 ;  /* 0x00000008070b7824 */ /* 0x000fe200078e0200 */
[----:B------:R-:W-:Y:S01]  /*9400*/  SHF.L.U32 R6, R9, 0x1f, RZ ;  /* 0x0000001f09067819 */ /* 0x000fe200000006ff */
[----:B-1----:R-:W-:Y:S06]  /*9410*/  @!P0 BRA `(.L_x_193) ;  /* 0x0000000000e88947 */ /* 0x002fec0003800000 */
.L_x_205:
[----:B------:R-:W1:Y:S01]  /*9420*/  SYNCS.PHASECHK.TRANS64.TRYWAIT P0, [R11+URZ], R6 ;  /* 0x000000060b0075a7 */ /* 0x000e62000800017f */
[----:B------:R-:W-:-:S05]  /*9430*/  VIADD R2, R7, 0x1 ;  /* 0x0000000107027836 */ /* 0x000fca0000000000 */
[----:B------:R-:W-:-:S04]  /*9440*/  ISETP.NE.AND P1, PT, R2, 0x5, PT ;  /* 0x000000050200780c */ /* 0x000fc80003f25270 */
[----:B------:R-:W-:Y:S02]  /*9450*/  SEL R4, RZ, 0x1, P1 ;  /* 0x00000001ff047807 */ /* 0x000fe40000800000 */
[----:B------:R-:W-:Y:S02]  /*9460*/  SEL R3, R2, RZ, P1 ;  /* 0x000000ff02037207 */ /* 0x000fe40000800000 */
[----:B------:R-:W-:Y:S01]  /*9470*/  LOP3.LUT R4, R9, R4, RZ, 0x3c, !PT ;  /* 0x0000000409047212 */ /* 0x000fe200078e3cff */
[----:B-1----:R-:W-:Y:S06]  /*9480*/  @!P0 BRA `(.L_x_194) ;  /* 0x0000000000e08947 */ /* 0x002fec0003800000 */
.L_x_206:
[----:B------:R-:W-:Y:S01]  /*9490*/  IMAD R3, R3, 0x8, R0 ;  /* 0x0000000803037824 */ /* 0x000fe200078e0200 */
[----:B------:R-:W-:-:S07]  /*94a0*/  SHF.L.U32 R0, R4, 0x1f, RZ ;  /* 0x0000001f04007819 */ /* 0x000fce00000006ff */
.L_x_195:
[----:B--2---:R2:W3:Y:S02]  /*94b0*/  SYNCS.PHASECHK.TRANS64.TRYWAIT P0, [R3+URZ], R0 ;  /* 0x00000000030075a7 */ /* 0x0044e4000800017f */
[----:B---3--:R-:W-:Y:S05]  /*94c0*/  @!P0 NANOSLEEP.SYNCS 0x989680 ;  /* 0x009896800000895d */ /* 0x008fea0003900000 */
[----:B------:R-:W3:Y:S02]  /*94d0*/  @!P0 SYNCS.PHASECHK.TRANS64 P0, [R3+URZ], R0 ;  /* 0x00000000030085a7 */ /* 0x000ee4000800007f */
[----:B---3--:R-:W-:Y:S05]  /*94e0*/  @!P0 BRA `(.L_x_195) ;  /* 0xfffffffc00f08947 */ /* 0x008fea000383ffff */
.L_x_189:
[----:B------:R-:W-:Y:S05]  /*94f0*/  BSYNC B0 ;  /* 0x0000000000007941 */ /* 0x000fea0003800000 */
.L_x_188:
[----:B------:R-:W-:Y:S05]  /*9500*/  EXIT ;  /* 0x000000000000794d */ /* 0x000fea0003800000 */
.L_x_21:
[----:B-1----:R-:W-:-:S04]  /*9510*/  IMAD.U32 R12, RZ, RZ, UR6 ;  /* 0x00000006ff0c7e24 */ /* 0x002fc8000f8e00ff */
[----:B------:R1:W4:Y:S03]  /*9520*/  SYNCS.PHASECHK.TRANS64.TRYWAIT P1, [R12+URZ], R11 ;  /* 0x0000000b0c0075a7 */ /* 0x000326000802017f */
[----:B----4-:R-:W-:Y:S05]  /*9530*/  @!P1 NANOSLEEP.SYNCS 0x989680 ;  /* 0x009896800000995d */ /* 0x010fea0003900000 */
[----:B------:R-:W4:Y:S02]  /*9540*/  @!P1 SYNCS.PHASECHK.TRANS64 P1, [R12+URZ], R11 ;  /* 0x0000000b0c0095a7 */ /* 0x000f24000802007f */
[----:B----4-:R-:W-:Y:S05]  /*9550*/  @!P1 BRA `(.L_x_21) ;  /* 0xfffffffc00ec9947 */ /* 0x010fea000383ffff */
[----:B------:R-:W-:Y:S05]  /*9560*/  BRA `(.L_x_20) ;  /* 0xffffff8000887947 */ /* 0x000fea000383ffff */
.L_x_27:
[----:B-1----:R-:W-:-:S04]  /*9570*/  IMAD.U32 R142, RZ, RZ, UR12 ;  /* 0x0000000cff8e7e24 */ /* 0x002fc8000f8e00ff */
[----:B------:R1:W4:Y:S03]  /*9580*/  SYNCS.PHASECHK.TRANS64.TRYWAIT P1, [R142+URZ], R13 ;  /* 0x0000000d8e0075a7 */ /* 0x000326000802017f */
[----:B----4-:R-:W-:Y:S05]  /*9590*/  @!P1 NANOSLEEP.SYNCS 0x989680 ;  /* 0x009896800000995d */ /* 0x010fea0003900000 */
[----:B------:R-:W4:Y:S02]  /*95a0*/  @!P1 SYNCS.PHASECHK.TRANS64 P1, [R142+URZ], R13 ;  /* 0x0000000d8e0095a7 */ /* 0x000f24000802007f */
[----:B----4-:R-:W-:Y:S05]  /*95b0*/  @!P1 BRA `(.L_x_27) ;  /* 0xfffffffc00ec9947 */ /* 0x010fea000383ffff */
[----:B------:R-:W-:Y:S05]  /*95c0*/  BRA `(.L_x_26) ;  /* 0xffffff8800f87947 */ /* 0x000fea000383ffff */
.L_x_176:
[----:B------:R-:W-:Y:S01]  /*95d0*/  BSSY B1, `(.L_x_196) ;  /* 0x0000006000017945 */ /* 0x000fe20003800000 */
[----:B------:R-:W-:-:S07]  /*95e0*/  IMAD.MOV.U32 R6, RZ, RZ, -0x1 ;  /* 0xffffffffff067424 */ /* 0x000fce00078e00ff */
[----:B------:R-:W-:Y:S05]  /*95f0*/  WARPSYNC.COLLECTIVE R6, `(.L_x_197) ;  /* 0x00000000060c7348 */ /* 0x000fea0003c00000 */
[----:B------:R-:W-:Y:S02]  /*9600*/  ELECT P0, UR62, PT ;  /* 0x00000000003e782f */ /* 0x000fe40003800000 */
[----:B------:R-:W-:Y:S01]  /*9610*/  MOV R6, UR62 ;  /* 0x0000003e00067c02 */ /* 0x000fe20008000f00 */
[----:B------:R-:W-:Y:S10]  /*9620*/  ENDCOLLECTIVE ;  /* 0x000000000000791b */ /* 0x000ff40003800000 */
.L_x_197:
[----:B------:R-:W-:Y:S05]  /*9630*/  BSYNC B1 ;  /* 0x0000000000017941 */ /* 0x000fea0003800000 */
.L_x_196:
[----:B------:R-:W-:Y:S05]  /*9640*/  BRA `(.L_x_198) ;  /* 0xfffffff0001c7947 */ /* 0x000fea000383ffff */
.L_x_179:
[----:B0-----:R0:W1:Y:S02]  /*9650*/  SYNCS.PHASECHK.TRANS64.TRYWAIT P0, [R22+URZ+0x28], R9 ;  /* 0x00002809160075a7 */ /* 0x001064000800017f */
[----:B-1----:R-:W-:Y:S05]  /*9660*/  @!P0 NANOSLEEP.SYNCS 0x989680 ;  /* 0x009896800000895d */ /* 0x002fea0003900000 */
[----:B------:R-:W1:Y:S02]  /*9670*/  @!P0 SYNCS.PHASECHK.TRANS64 P0, [R22+URZ+0x28], R9 ;  /* 0x00002809160085a7 */ /* 0x000e64000800007f */
[----:B-1----:R-:W-:Y:S05]  /*9680*/  @!P0 BRA `(.L_x_179) ;  /* 0xfffffffc00f08947 */ /* 0x002fea000383ffff */
[----:B------:R-:W-:Y:S05]  /*9690*/  BRA `(.L_x_199) ;  /* 0xfffffff0005c7947 */ /* 0x000fea000383ffff */
.L_x_187:
[----:B------:R-:W-:Y:S01]  /*96a0*/  BSSY B0, `(.L_x_200) ;  /* 0x0000006000007945 */ /* 0x000fe20003800000 */
[----:B------:R-:W-:-:S07]  /*96b0*/  IMAD.MOV.U32 R6, RZ, RZ, -0x1 ;  /* 0xffffffffff067424 */ /* 0x000fce00078e00ff */
[----:B------:R-:W-:Y:S05]  /*96c0*/  WARPSYNC.COLLECTIVE R6, `(.L_x_201) ;  /* 0x00000000060c7348 */ /* 0x000fea0003c00000 */
[----:B------:R-:W-:Y:S02]  /*96d0*/  ELECT P0, UR62, PT ;  /* 0x00000000003e782f */ /* 0x000fe40003800000 */
[----:B------:R-:W-:Y:S01]  /*96e0*/  MOV R6, UR62 ;  /* 0x0000003e00067c02 */ /* 0x000fe20008000f00 */
[----:B------:R-:W-:Y:S10]  /*96f0*/  ENDCOLLECTIVE ;  /* 0x000000000000791b */ /* 0x000ff40003800000 */
.L_x_201:
[----:B------:R-:W-:Y:S05]  /*9700*/  BSYNC B0 ;  /* 0x0000000000007941 */ /* 0x000fea0003800000 */
.L_x_200:
[----:B------:R-:W-:Y:S05]  /*9710*/  BRA `(.L_x_202) ;  /* 0xfffffff800a47947 */ /* 0x000fea000383ffff */
.L_x_191:
[----:B0-----:R0:W1:Y:S02]  /*9720*/  SYNCS.PHASECHK.TRANS64.TRYWAIT P0, [R6+URZ], R3 ;  /* 0x00000003060075a7 */ /* 0x001064000800017f */
[----:B-1----:R-:W-:Y:S05]  /*9730*/  @!P0 NANOSLEEP.SYNCS 0x989680 ;  /* 0x009896800000895d */ /* 0x002fea0003900000 */
[----:B------:R-:W1:Y:S02]  /*9740*/  @!P0 SYNCS.PHASECHK.TRANS64 P0, [R6+URZ], R3 ;  /* 0x00000003060085a7 */ /* 0x000e64000800007f */
[----:B-1----:R-:W-:Y:S05]  /*9750*/  @!P0 BRA `(.L_x_191) ;  /* 0xfffffffc00f08947 */ /* 0x002fea000383ffff */
[----:B------:R-:W-:Y:S05]  /*9760*/  BRA `(.L_x_203) ;  /* 0xfffffff800e47947 */ /* 0x000fea000383ffff */
.L_x_192:
[----:B0-----:R0:W1:Y:S02]  /*9770*/  SYNCS.PHASECHK.TRANS64.TRYWAIT P0, [R7+URZ], R4 ;  /* 0x00000004070075a7 */ /* 0x001064000800017f */
[----:B-1----:R-:W-:Y:S05]  /*9780*/  @!P0 NANOSLEEP.SYNCS 0x989680 ;  /* 0x009896800000895d */ /* 0x002fea0003900000 */
[----:B------:R-:W1:Y:S02]  /*9790*/  @!P0 SYNCS.PHASECHK.TRANS64 P0, [R7+URZ], R4 ;  /* 0x00000004070085a7 */ /* 0x000e64000800007f */
[----:B-1----:R-:W-:Y:S05]  /*97a0*/  @!P0 BRA `(.L_x_192) ;  /* 0xfffffffc00f08947 */ /* 0x002fea000383ffff */
[----:B------:R-:W-:Y:S05]  /*97b0*/  BRA `(.L_x_204) ;  /* 0xfffffff800f47947 */ /* 0x000fea000383ffff */
.L_x_193:
[----:B0-----:R0:W1:Y:S02]  /*97c0*/  SYNCS.PHASECHK.TRANS64.TRYWAIT P0, [R10+URZ], R5 ;  /* 0x000000050a0075a7 */ /* 0x001064000800017f */
[----:B-1----:R-:W-:Y:S05]  /*97d0*/  @!P0 NANOSLEEP.SYNCS 0x989680 ;  /* 0x009896800000895d */ /* 0x002fea0003900000 */
[----:B------:R-:W1:Y:S02]  /*97e0*/  @!P0 SYNCS.PHASECHK.TRANS64 P0, [R10+URZ], R5 ;  /* 0x000000050a0085a7 */ /* 0x000e64000800007f */
[----:B-1----:R-:W-:Y:S05]  /*97f0*/  @!P0 BRA `(.L_x_193) ;  /* 0xfffffffc00f08947 */ /* 0x002fea000383ffff */
[----:B------:R-:W-:Y:S05]  /*9800*/  BRA `(.L_x_205) ;  /* 0xfffffffc00047947 */ /* 0x000fea000383ffff */
.L_x_194:
[----:B-1----:R1:W2:Y:S02]  /*9810*/  SYNCS.PHASECHK.TRANS64.TRYWAIT P0, [R11+URZ], R6 ;  /* 0x000000060b0075a7 */ /* 0x0022a4000800017f */
[----:B--2---:R-:W-:Y:S05]  /*9820*/  @!P0 NANOSLEEP.SYNCS 0x989680 ;  /* 0x009896800000895d */ /* 0x004fea0003900000 */
[----:B------:R-:W2:Y:S02]  /*9830*/  @!P0 SYNCS.PHASECHK.TRANS64 P0, [R11+URZ], R6 ;  /* 0x000000060b0085a7 */ /* 0x000ea4000800007f */
[----:B--2---:R-:W-:Y:S05]  /*9840*/  @!P0 BRA `(.L_x_194) ;  /* 0xfffffffc00f08947 */ /* 0x004fea000383ffff */
[----:B------:R-:W-:Y:S05]  /*9850*/  BRA `(.L_x_206) ;  /* 0xfffffffc000c7947 */ /* 0x000fea000383ffff */
.L_x_207:
[----:B------:R-:W-:-:S00]  /*9860*/  BRA `(.L_x_207) ;  /* 0xfffffffc00fc7947 */ /* 0x000fc0000383ffff */
[----:B------:R-:W-:-:S00]  /*9870*/  NOP ;  /* 0x0000000000007918 */ /* 0x000fc00000000000 */
        /* <DEDUP_REMOVED lines=8> */
.L_x_208:


//--------------------- .nv.shared._ZN7cutlass13device_kernelINS_4gemm6kernel13GemmUniversalIN4cute5tupleIJiiiiEEENS1_10collective13CollectiveMmaINS1_37MainloopSm90TmaGmmaWarpSpecializedFP8ILi5ENS5_IJNS4_1CILi1EEENSA_ILi2EEESB_EEENS1_35KernelTmaWarpSpecializedCooperativeEEENS5_IJNSA_ILi128EEESG_SG_EEENS_12float_e5m2_tENS5_IJlSB_lEEESI_SJ_NS4_8TiledMMAINS4_8MMA_AtomIJNS4_4SM904GMMA31MMA_64x128x32_F32E5M2E5M2_SS_TNILNSN_7ScaleInE1ELSP_1EEEEEENS4_6LayoutINS5_IJSC_SB_SB_EEENS5_IJSB_NSA_ILi0EEESU_EEEEENS5_IJNS4_10UnderscoreESX_SX_EEEEENS4_23SM90_TMA_LOAD_MULTICASTENS4_14ComposedLayoutINS4_7SwizzleILi3ELi4ELi3EEENS4_18smem_ptr_flag_bitsILi8EEENSS_INS5_IJNSA_ILi8EEESG_EEENS5_IJSG_SB_EEEEEEEvNS4_8identityENS4_13SM90_TMA_LOADES1A_vS1B_EENS_8epilogue10collective6detail29Sm90TmaWarpSpecializedAdapterINS1F_15DefaultEpilogueISI_SJ_SJ_NS1E_6thread17LinearCombinationISI_Li1EffLNS1J_9ScaleType4KindE0ELNS_15FloatRoundStyleE2ESI_EENS1_15EpilogueDefaultEEEEEvvEEEEvNT_6ParamsE --------------------------
	.section	.nv.shared._ZN7cutlass13device_kernelINS_4gemm6kernel13GemmUniversalIN4cute5tupleIJiiiiEEENS1_10collective13CollectiveMmaINS1_37MainloopSm90TmaGmmaWarpSpecializedFP8ILi5ENS5_IJNS4_1CILi1EEENSA_ILi2EEESB_EEENS1_35KernelTmaWarpSpecializedCooperativeEEENS5_IJNSA_ILi128EEESG_SG_EEENS_12float_e5m2_tENS5_IJlSB_lEEESI_SJ_NS4_8TiledMMAINS4_8MMA_AtomIJNS4_4SM904GMMA31MMA_64x128x32_F32E5M2E5M2_SS_TNILNSN_7ScaleInE1ELSP_1EEEEEENS4_6LayoutINS5_IJSC_SB_SB_EEENS5_IJSB_NSA_ILi0EEESU_EEEEENS5_IJNS4_10UnderscoreESX_SX_EEEEENS4_23SM90_TMA_LOAD_MULTICASTENS4_14ComposedLayoutINS4_7SwizzleILi3ELi4ELi3EEENS4_18smem_ptr_flag_bitsILi8EEENSS_INS5_IJNSA_ILi8EEESG_EEENS5_IJSG_SB_EEEEEEEvNS4_8identityENS4_13SM90_TMA_LOADES1A_vS1B_EENS_8epilogue10collective6detail29Sm90TmaWarpSpecializedAdapterINS1F_15DefaultEpilogueISI_SJ_SJ_NS1E_6thread17LinearCombinationISI_Li1EffLNS1J_9ScaleType4KindE0ELNS_15FloatRoundStyleE2ESI_EENS1_15EpilogueDefaultEEEEEvvEEEEvNT_6ParamsE,"aw",@nobits
	.sectionflags	@""
	.align	16
	.zero		1024


//--------------------- .nv.shared.reserved.0     --------------------------
	.section	.nv.shared.reserved.0,"aw",@nobits
	.weak		__nv_reservedSMEM_offset_0_alias
	.size		__nv_reservedSMEM_offset_0_alias, 0, 0
	.other		__nv_reservedSMEM_offset_0_alias,@"STO_CUDA_RESERVED_SHARED STV_DEFAULT"
__nv_reservedSMEM_offset_0_alias:
	.zero		0


//--------------------- .nv.global                --------------------------
	.section	.nv.global,"aw",@nobits
.nv.global:
	.type		_ZN39_INTERNAL_2074134b_4_k_cu_735b5462_48014cute1_E,@object
	.size		_ZN39_INTERNAL_2074134b_4_k_cu_735b5462_48014cute1_E,(_ZN39_INTERNAL_2074134b_4_k_cu_735b5462_48014cuda3std3__45__cpo6cbeginE - _ZN39_INTERNAL_2074134b_4_k_cu_735b5462_48014cute1_E)
_ZN39_INTERNAL_2074134b_4_k_cu_735b5462_48014cute1_E:
	.zero		1
	.type		_ZN39_INTERNAL_2074134b_4_k_cu_735b5462_48014cuda3std3__45__cpo6cbeginE,@object
	.size		_ZN39_INTERNAL_2074134b_4_k_cu_735b5462_48014cuda3std3__45__cpo6cbeginE,(_ZN39_INTERNAL_2074134b_4_k_cu_735b5462_48014cuda3std3__48in_placeE - _ZN39_INTERNAL_2074134b_4_k_cu_735b5462_48014cuda3std3__45__cpo6cbeginE)
_ZN39_INTERNAL_2074134b_4_k_cu_735b5462_48014cuda3std3__45__cpo6cbeginE:
	.zero		1
	.type		_ZN39_INTERNAL_2074134b_4_k_cu_735b5462_48014cuda3std3__48in_placeE,@object
	.size		_ZN39_INTERNAL_2074134b_4_k_cu_735b5462_48014cuda3std3__48in_placeE,(_ZN39_INTERNAL_2074134b_4_k_cu_735b5462_48014cuda3std6ranges3__45__cpo9iter_moveE - _ZN39_INTERNAL_2074134b_4_k_cu_735b5462_48014cuda3std3__48in_placeE)
_ZN39_INTERNAL_2074134b_4_k_cu_735b5462_48014cuda3std3__48in_placeE:
	.zero		1
	.type		_ZN39_INTERNAL_2074134b_4_k_cu_735b5462_48014cuda3std6ranges3__45__cpo9iter_moveE,@object
	.size		_ZN39_INTERNAL_2074134b_4_k_cu_735b5462_48014cuda3std6ranges3__45__cpo9iter_moveE,(_ZN39_INTERNAL_2074134b_4_k_cu_735b5462_48014cuda3std3__45__cpo5beginE - _ZN39_INTERNAL_2074134b_4_k_cu_735b5462_48014cuda3std6ranges3__45__cpo9iter_moveE)
_ZN39_INTERNAL_2074134b_4_k_cu_735b5462_48014cuda3std6ranges3__45__cpo9iter_moveE:
	.zero		1
	.type		_ZN39_INTERNAL_2074134b_4_k_cu_735b5462_48014cuda3std3__45__cpo5beginE,@object
	.size		_ZN39_INTERNAL_2074134b_4_k_cu_735b5462_48014cuda3std3__45__cpo5beginE,(_ZN39_INTERNAL_2074134b_4_k_cu_735b5462_48014cuda3std3__441_GLOBAL__N__2074134b_4_k_cu_735b5462_48016ignoreE - _ZN39_INTERNAL_2074134b_4_k_cu_735b5462_48014cuda3std3__45__cpo5beginE)
_ZN39_INTERNAL_2074134b_4_k_cu_735b5462_48014cuda3std3__45__cpo5beginE:
	.zero		1
	.type		_ZN39_INTERNAL_2074134b_4_k_cu_735b5462_48014cuda3std3__441_GLOBAL__N__2074134b_4_k_cu_735b5462_48016ignoreE,@object
	.size		_ZN39_INTERNAL_2074134b_4_k_cu_735b5462_48014cuda3std3__441_GLOBAL__N__2074134b_4_k_cu_735b5462_48016ignoreE,(_ZN39_INTERNAL_2074134b_4_k_cu_735b5462_48014cute7productE - _ZN39_INTERNAL_2074134b_4_k_cu_735b5462_48014cuda3std3__441_GLOBAL__N__2074134b_4_k_cu_735b5462_48016ignoreE)
_ZN39_INTERNAL_2074134b_4_k_cu_735b5462_48014cuda3std3__441_GLOBAL__N__2074134b_4_k_cu_735b5462_48016ignoreE:
	.zero		1
	.type		_ZN39_INTERNAL_2074134b_4_k_cu_735b5462_48014cute7productE,@object
	.size		_ZN39_INTERNAL_2074134b_4_k_cu_735b5462_48014cute7productE,(_ZN39_INTERNAL_2074134b_4_k_cu_735b5462_48014cuda3std3__45__cpo3endE - _ZN39_INTERNAL_2074134b_4_k_cu_735b5462_48014cute7productE)
_ZN39_INTERNAL_2074134b_4_k_cu_735b5462_48014cute7productE:
	.zero		1
	.type		_ZN39_INTERNAL_2074134b_4_k_cu_735b5462_48014cuda3std3__45__cpo3endE,@object
	.size		_ZN39_INTERNAL_2074134b_4_k_cu_735b5462_48014cuda3std3__45__cpo3endE,(_ZN39_INTERNAL_2074134b_4_k_cu_735b5462_48014cuda3std3__419piecewise_constructE - _ZN39_INTERNAL_2074134b_4_k_cu_735b5462_48014cuda3std3__45__cpo3endE)
_ZN39_INTERNAL_2074134b_4_k_cu_735b5462_48014cuda3std3__45__cpo3endE:
	.zero		1
	.type		_ZN39_INTERNAL_2074134b_4_k_cu_735b5462_48014cuda3std3__419piecewise_constructE,@object
	.size		_ZN39_INTERNAL_2074134b_4_k_cu_735b5462_48014cuda3std3__419piecewise_constructE,(_ZN39_INTERNAL_2074134b_4_k_cu_735b5462_48014cuda3std3__45__cpo4cendE - _ZN39_INTERNAL_2074134b_4_k_cu_735b5462_48014cuda3std3__419piecewise_constructE)
_ZN39_INTERNAL_2074134b_4_k_cu_735b5462_48014cuda3std3__419piecewise_constructE:
	.zero		1
	.type		_ZN39_INTERNAL_2074134b_4_k_cu_735b5462_48014cuda3std3__45__cpo4cendE,@object
	.size		_ZN39_INTERNAL_2074134b_4_k_cu_735b5462_48014cuda3std3__45__cpo4cendE,(_ZN39_INTERNAL_2074134b_4_k_cu_735b5462_48014cuda3std6ranges3__45__cpo4swapE - _ZN39_INTERNAL_2074134b_4_k_cu_735b5462_48014cuda3std3__45__cpo4cendE)
_ZN39_INTERNAL_2074134b_4_k_cu_735b5462_48014cuda3std3__45__cpo4cendE:
	.zero		1
	.type		_ZN39_INTERNAL_2074134b_4_k_cu_735b5462_48014cuda3std6ranges3__45__cpo4swapE,@object
	.size		_ZN39_INTERNAL_2074134b_4_k_cu_735b5462_48014cuda3std6ranges3__45__cpo4swapE,(.L_7 - _ZN39_INTERNAL_2074134b_4_k_cu_735b5462_48014cuda3std6ranges3__45__cpo4swapE)
_ZN39_INTERNAL_2074134b_4_k_cu_735b5462_48014cuda3std6ranges3__45__cpo4swapE:
	.zero		1
.L_7:


//--------------------- .nv.constant0._ZN7cutlass13device_kernelINS_4gemm6kernel13GemmUniversalIN4cute5tupleIJiiiiEEENS1_10collective13CollectiveMmaINS1_37MainloopSm90TmaGmmaWarpSpecializedFP8ILi5ENS5_IJNS4_1CILi1EEENSA_ILi2EEESB_EEENS1_35KernelTmaWarpSpecializedCooperativeEEENS5_IJNSA_ILi128EEESG_SG_EEENS_12float_e5m2_tENS5_IJlSB_lEEESI_SJ_NS4_8TiledMMAINS4_8MMA_AtomIJNS4_4SM904GMMA31MMA_64x128x32_F32E5M2E5M2_SS_TNILNSN_7ScaleInE1ELSP_1EEEEEENS4_6LayoutINS5_IJSC_SB_SB_EEENS5_IJSB_NSA_ILi0EEESU_EEEEENS5_IJNS4_10UnderscoreESX_SX_EEEEENS4_23SM90_TMA_LOAD_MULTICASTENS4_14ComposedLayoutINS4_7SwizzleILi3ELi4ELi3EEENS4_18smem_ptr_flag_bitsILi8EEENSS_INS5_IJNSA_ILi8EEESG_EEENS5_IJSG_SB_EEEEEEEvNS4_8identityENS4_13SM90_TMA_LOADES1A_vS1B_EENS_8epilogue10collective6detail29Sm90TmaWarpSpecializedAdapterINS1F_15DefaultEpilogueISI_SJ_SJ_NS1E_6thread17LinearCombinationISI_Li1EffLNS1J_9ScaleType4KindE0ELNS_15FloatRoundStyleE2ESI_EENS1_15EpilogueDefaultEEEEEvvEEEEvNT_6ParamsE --------------------------
	.section	.nv.constant0._ZN7cutlass13device_kernelINS_4gemm6kernel13GemmUniversalIN4cute5tupleIJiiiiEEENS1_10collective13CollectiveMmaINS1_37MainloopSm90TmaGmmaWarpSpecializedFP8ILi5ENS5_IJNS4_1CILi1EEENSA_ILi2EEESB_EEENS1_35KernelTmaWarpSpecializedCooperativeEEENS5_IJNSA_ILi128EEESG_SG_EEENS_12float_e5m2_tENS5_IJlSB_lEEESI_SJ_NS4_8TiledMMAINS4_8MMA_AtomIJNS4_4SM904GMMA31MMA_64x128x32_F32E5M2E5M2_SS_TNILNSN_7ScaleInE1ELSP_1EEEEEENS4_6LayoutINS5_IJSC_SB_SB_EEENS5_IJSB_NSA_ILi0EEESU_EEEEENS5_IJNS4_10UnderscoreESX_SX_EEEEENS4_23SM90_TMA_LOAD_MULTICASTENS4_14ComposedLayoutINS4_7SwizzleILi3ELi4ELi3EEENS4_18smem_ptr_flag_bitsILi8EEENSS_INS5_IJNSA_ILi8EEESG_EEENS5_IJSG_SB_EEEEEEEvNS4_8identityENS4_13SM90_TMA_LOADES1A_vS1B_EENS_8epilogue10collective6detail29Sm90TmaWarpSpecializedAdapterINS1F_15DefaultEpilogueISI_SJ_SJ_NS1E_6thread17LinearCombinationISI_Li1EffLNS1J_9ScaleType4KindE0ELNS_15FloatRoundStyleE2ESI_EENS1_15EpilogueDefaultEEEEEvvEEEEvNT_6ParamsE,"a",@progbits
	.sectionflags	@""
	.align	4
.nv.constant0._ZN7cutlass13device_kernelINS_4gemm6kernel13GemmUniversalIN4cute5tupleIJiiiiEEENS1_10collective13CollectiveMmaINS1_37MainloopSm90TmaGmmaWarpSpecializedFP8ILi5ENS5_IJNS4_1CILi1EEENSA_ILi2EEESB_EEENS1_35KernelTmaWarpSpecializedCooperativeEEENS5_IJNSA_ILi128EEESG_SG_EEENS_12float_e5m2_tENS5_IJlSB_lEEESI_SJ_NS4_8TiledMMAINS4_8MMA_AtomIJNS4_4SM904GMMA31MMA_64x128x32_F32E5M2E5M2_SS_TNILNSN_7ScaleInE1ELSP_1EEEEEENS4_6LayoutINS5_IJSC_SB_SB_EEENS5_IJSB_NSA_ILi0EEESU_EEEEENS5_IJNS4_10UnderscoreESX_SX_EEEEENS4_23SM90_TMA_LOAD_MULTICASTENS4_14ComposedLayoutINS4_7SwizzleILi3ELi4ELi3EEENS4_18smem_ptr_flag_bitsILi8EEENSS_INS5_IJNSA_ILi8EEESG_EEENS5_IJSG_SB_EEEEEEEvNS4_8identityENS4_13SM90_TMA_LOADES1A_vS1B_EENS_8epilogue10collective6detail29Sm90TmaWarpSpecializedAdapterINS1F_15DefaultEpilogueISI_SJ_SJ_NS1E_6thread17LinearCombinationISI_Li1EffLNS1J_9ScaleType4KindE0ELNS_15FloatRoundStyleE2ESI_EENS1_15EpilogueDefaultEEEEEvvEEEEvNT_6ParamsE:
	.zero		1664


//--------------------- SYMBOLS --------------------------

	.type		.nv.reservedSmem.offset0,@object
	.size		.nv.reservedSmem.offset0,0x4
